	.target	sm_100a

	.elftype	@"ET_EXEC"


//--------------------- .note.nv.tkinfo           --------------------------
	.section	.note.nv.tkinfo,"",@"SHT_NOTE"
	.sectionflags	@"SHF_NOTE_NV_TKINFO"
	.tkinfo
        /*0018*/ 	.word	0x00000002
        /*0030*/ 	.string	""
        /*0030*/ 	.string	"ptxas"
        /*0030*/ 	.string	"Cuda compilation tools, release 13.0, V13.0.88"
        /*0030*/ 	.string	"Build cuda_13.0.r13.0/compiler.36424714_0"
        /*0030*/ 	.string	"-arch sm_100a -m 64 "



//--------------------- .note.nv.cuinfo           --------------------------
	.section	.note.nv.cuinfo,"",@"SHT_NOTE"
	.sectionflags	@"SHF_NOTE_NV_CUINFO"
        /*0018*/ 	.short	0x0002
        /*001a*/ 	.short	0x0064
        /*001c*/ 	.short	0x0082
	.zero		2


//--------------------- .nv.info                  --------------------------
	.section	.nv.info,"",@"SHT_CUDA_INFO"
	.align	4


	//----- nvinfo : EIATTR_REGCOUNT
	.align		4
        /*0000*/ 	.byte	0x04, 0x2f
        /*0002*/ 	.short	(.L_19 - .L_18)
	.align		4
.L_18:
        /*0004*/ 	.word	index@(_ZN7cutlass13device_kernelINS_4gemm6kernel13GemmUniversalIN4cute5tupleIJiiiiEEENS1_10collective13CollectiveMmaINS1_35MainloopSm100TmaUmmaWarpSpecializedILi3ELi2ELi4ENS5_IJNS4_1CILi2EEESB_NSA_ILi1EEEEEEEENS5_IJNSA_ILi128EEESF_NSA_ILi64EEEEEENS_6half_tENS5_IJlSC_lEEESI_NS5_IJSC_llEEENS4_8TiledMMAINS4_8MMA_AtomIJNS4_26SM100_MMA_F16BF16_2x1SM_SSISI_SI_fLi128ELi128ELNS4_4UMMA5MajorE0ELSP_1ELNSO_7ScaleInE0ELSQ_0EEEEEENS4_6LayoutINS5_IJSC_SC_SC_EEENS5_IJNSA_ILi0EEESV_SV_EEEEENS5_IJNS4_10UnderscoreESY_SY_EEEEENS4_28SM100_TMA_2SM_LOAD_MULTICASTENS4_14ComposedLayoutINS4_7SwizzleILi3ELi4ELi3EEENS4_18smem_ptr_flag_bitsILi16EEENST_INS5_IJNSA_ILi8EEESG_EEENS5_IJSG_SC_EEEEEEEvNS4_8identityENS4_18SM100_TMA_2SM_LOADENS12_IS14_S16_NST_INS5_IJSG_S17_EEENS5_IJSC_SG_EEEEEEEvS1C_EENS_8epilogue10collective18CollectiveEpilogueINS1J_23Sm100TmaWarpSpecializedILi4ELi2ELi16ELb1ELb0EEEJNS5_IJSG_SF_SG_EEENS5_IJNST_ISG_SC_EENST_INS5_IJNSA_ILi16EEESB_EEES1F_EEEEESI_SJ_SI_SJ_NS1J_6fusion15FusionCallbacksIS1N_NS1U_17LinearCombinationISI_fSI_fLNS_15FloatRoundStyleE2EEES1O_S1T_JEEENS4_5SM1004TMEM4LOAD26SM100_TMEM_LOAD_32dp32b16xENS4_13SM90_TMA_LOADENS12_INS13_ILi1ELi4ELi3EEES16_NST_INS5_IJS17_S1Q_EEENS5_IJS1Q_SC_EEEEEEENS4_39AutoVectorizingCopyWithAssumedAlignmentILi128EEENS4_14SM90_TMA_STOREES29_S2B_S2B_EEEvvEEEEvNT_6ParamsE)
        /*0008*/ 	.word	0x00000044


	//----- nvinfo : EIATTR_FRAME_SIZE
	.align		4
.L_19:
        /*000c*/ 	.byte	0x04, 0x11
        /*000e*/ 	.short	(.L_21 - .L_20)
	.align		4
.L_20:
        /*0010*/ 	.word	index@($__internal_2_$__cuda_sm10x_tcgen05_guardrail_trap_unallocated_columns_being_dealloced)
        /*0014*/ 	.word	0x00000000


	//----- nvinfo : EIATTR_FRAME_SIZE
	.align		4
.L_21:
        /*0018*/ 	.byte	0x04, 0x11
        /*001a*/ 	.short	(.L_23 - .L_22)
	.align		4
.L_22:
        /*001c*/ 	.word	index@($__internal_1_$__cuda_sm10x_tcgen05_guardrail_trap_phase_invalid_during_alloc)
        /*0020*/ 	.word	0x00000000


	//----- nvinfo : EIATTR_FRAME_SIZE
	.align		4
.L_23:
        /*0024*/ 	.byte	0x04, 0x11
        /*0026*/ 	.short	(.L_25 - .L_24)
	.align		4
.L_24:
        /*0028*/ 	.word	index@($__internal_0_$__cuda_sm10x_tcgen05_guardrail_trap_col_being_dealloced_not_returned_by_alloc)
        /*002c*/ 	.word	0x00000000


	//----- nvinfo : EIATTR_FRAME_SIZE
	.align		4
.L_25:
        /*0030*/ 	.byte	0x04, 0x11
        /*0032*/ 	.short	(.L_27 - .L_26)
	.align		4
.L_26:
        /*0034*/ 	.word	index@(_ZN7cutlass13device_kernelINS_4gemm6kernel13GemmUniversalIN4cute5tupleIJiiiiEEENS1_10collective13CollectiveMmaINS1_35MainloopSm100TmaUmmaWarpSpecializedILi3ELi2ELi4ENS5_IJNS4_1CILi2EEESB_NSA_ILi1EEEEEEEENS5_IJNSA_ILi128EEESF_NSA_ILi64EEEEEENS_6half_tENS5_IJlSC_lEEESI_NS5_IJSC_llEEENS4_8TiledMMAINS4_8MMA_AtomIJNS4_26SM100_MMA_F16BF16_2x1SM_SSISI_SI_fLi128ELi128ELNS4_4UMMA5MajorE0ELSP_1ELNSO_7ScaleInE0ELSQ_0EEEEEENS4_6LayoutINS5_IJSC_SC_SC_EEENS5_IJNSA_ILi0EEESV_SV_EEEEENS5_IJNS4_10UnderscoreESY_SY_EEEEENS4_28SM100_TMA_2SM_LOAD_MULTICASTENS4_14ComposedLayoutINS4_7SwizzleILi3ELi4ELi3EEENS4_18smem_ptr_flag_bitsILi16EEENST_INS5_IJNSA_ILi8EEESG_EEENS5_IJSG_SC_EEEEEEEvNS4_8identityENS4_18SM100_TMA_2SM_LOADENS12_IS14_S16_NST_INS5_IJSG_S17_EEENS5_IJSC_SG_EEEEEEEvS1C_EENS_8epilogue10collective18CollectiveEpilogueINS1J_23Sm100TmaWarpSpecializedILi4ELi2ELi16ELb1ELb0EEEJNS5_IJSG_SF_SG_EEENS5_IJNST_ISG_SC_EENST_INS5_IJNSA_ILi16EEESB_EEES1F_EEEEESI_SJ_SI_SJ_NS1J_6fusion15FusionCallbacksIS1N_NS1U_17LinearCombinationISI_fSI_fLNS_15FloatRoundStyleE2EEES1O_S1T_JEEENS4_5SM1004TMEM4LOAD26SM100_TMEM_LOAD_32dp32b16xENS4_13SM90_TMA_LOADENS12_INS13_ILi1ELi4ELi3EEES16_NST_INS5_IJS17_S1Q_EEENS5_IJS1Q_SC_EEEEEEENS4_39AutoVectorizingCopyWithAssumedAlignmentILi128EEENS4_14SM90_TMA_STOREES29_S2B_S2B_EEEvvEEEEvNT_6ParamsE)
        /*0038*/ 	.word	0x00000000


	//----- nvinfo : EIATTR_MIN_STACK_SIZE
	.align		4
.L_27:
        /*003c*/ 	.byte	0x04, 0x12
        /*003e*/ 	.short	(.L_29 - .L_28)
	.align		4
.L_28:
        /*0040*/ 	.word	index@(_ZN7cutlass13device_kernelINS_4gemm6kernel13GemmUniversalIN4cute5tupleIJiiiiEEENS1_10collective13CollectiveMmaINS1_35MainloopSm100TmaUmmaWarpSpecializedILi3ELi2ELi4ENS5_IJNS4_1CILi2EEESB_NSA_ILi1EEEEEEEENS5_IJNSA_ILi128EEESF_NSA_ILi64EEEEEENS_6half_tENS5_IJlSC_lEEESI_NS5_IJSC_llEEENS4_8TiledMMAINS4_8MMA_AtomIJNS4_26SM100_MMA_F16BF16_2x1SM_SSISI_SI_fLi128ELi128ELNS4_4UMMA5MajorE0ELSP_1ELNSO_7ScaleInE0ELSQ_0EEEEEENS4_6LayoutINS5_IJSC_SC_SC_EEENS5_IJNSA_ILi0EEESV_SV_EEEEENS5_IJNS4_10UnderscoreESY_SY_EEEEENS4_28SM100_TMA_2SM_LOAD_MULTICASTENS4_14ComposedLayoutINS4_7SwizzleILi3ELi4ELi3EEENS4_18smem_ptr_flag_bitsILi16EEENST_INS5_IJNSA_ILi8EEESG_EEENS5_IJSG_SC_EEEEEEEvNS4_8identityENS4_18SM100_TMA_2SM_LOADENS12_IS14_S16_NST_INS5_IJSG_S17_EEENS5_IJSC_SG_EEEEEEEvS1C_EENS_8epilogue10collective18CollectiveEpilogueINS1J_23Sm100TmaWarpSpecializedILi4ELi2ELi16ELb1ELb0EEEJNS5_IJSG_SF_SG_EEENS5_IJNST_ISG_SC_EENST_INS5_IJNSA_ILi16EEESB_EEES1F_EEEEESI_SJ_SI_SJ_NS1J_6fusion15FusionCallbacksIS1N_NS1U_17LinearCombinationISI_fSI_fLNS_15FloatRoundStyleE2EEES1O_S1T_JEEENS4_5SM1004TMEM4LOAD26SM100_TMEM_LOAD_32dp32b16xENS4_13SM90_TMA_LOADENS12_INS13_ILi1ELi4ELi3EEES16_NST_INS5_IJS17_S1Q_EEENS5_IJS1Q_SC_EEEEEEENS4_39AutoVectorizingCopyWithAssumedAlignmentILi128EEENS4_14SM90_TMA_STOREES29_S2B_S2B_EEEvvEEEEvNT_6ParamsE)
        /*0044*/ 	.word	0x00000000
.L_29:


//--------------------- .nv.compat                --------------------------
	.section	.nv.compat,"",@"SHT_CUDA_COMPAT_INFO"
	.align	4
        /*0000*/ 	.byte	0x02, 0x09, 0x01, 0x00, 0x02, 0x02, 0x02, 0x00, 0x02, 0x05, 0x05, 0x00, 0x03, 0x07, 0x01, 0x01
        /*0010*/ 	.byte	0x02, 0x03, 0x01, 0x00, 0x02, 0x06, 0x01, 0x00, 0x04, 0x0b, 0x08, 0x00, 0x09, 0x00, 0x00, 0x00
        /*0020*/ 	.byte	0x00, 0x00, 0x00, 0x00


//--------------------- .nv.info._ZN7cutlass13device_kernelINS_4gemm6kernel13GemmUniversalIN4cute5tupleIJiiiiEEENS1_10collective13CollectiveMmaINS1_35MainloopSm100TmaUmmaWarpSpecializedILi3ELi2ELi4ENS5_IJNS4_1CILi2EEESB_NSA_ILi1EEEEEEEENS5_IJNSA_ILi128EEESF_NSA_ILi64EEEEEENS_6half_tENS5_IJlSC_lEEESI_NS5_IJSC_llEEENS4_8TiledMMAINS4_8MMA_AtomIJNS4_26SM100_MMA_F16BF16_2x1SM_SSISI_SI_fLi128ELi128ELNS4_4UMMA5MajorE0ELSP_1ELNSO_7ScaleInE0ELSQ_0EEEEEENS4_6LayoutINS5_IJSC_SC_SC_EEENS5_IJNSA_ILi0EEESV_SV_EEEEENS5_IJNS4_10UnderscoreESY_SY_EEEEENS4_28SM100_TMA_2SM_LOAD_MULTICASTENS4_14ComposedLayoutINS4_7SwizzleILi3ELi4ELi3EEENS4_18smem_ptr_flag_bitsILi16EEENST_INS5_IJNSA_ILi8EEESG_EEENS5_IJSG_SC_EEEEEEEvNS4_8identityENS4_18SM100_TMA_2SM_LOADENS12_IS14_S16_NST_INS5_IJSG_S17_EEENS5_IJSC_SG_EEEEEEEvS1C_EENS_8epilogue10collective18CollectiveEpilogueINS1J_23Sm100TmaWarpSpecializedILi4ELi2ELi16ELb1ELb0EEEJNS5_IJSG_SF_SG_EEENS5_IJNST_ISG_SC_EENST_INS5_IJNSA_ILi16EEESB_EEES1F_EEEEESI_SJ_SI_SJ_NS1J_6fusion15FusionCallbacksIS1N_NS1U_17LinearCombinationISI_fSI_fLNS_15FloatRoundStyleE2EEES1O_S1T_JEEENS4_5SM1004TMEM4LOAD26SM100_TMEM_LOAD_32dp32b16xENS4_13SM90_TMA_LOADENS12_INS13_ILi1ELi4ELi3EEES16_NST_INS5_IJS17_S1Q_EEENS5_IJS1Q_SC_EEEEEEENS4_39AutoVectorizingCopyWithAssumedAlignmentILi128EEENS4_14SM90_TMA_STOREES29_S2B_S2B_EEEvvEEEEvNT_6ParamsE --------------------------
	.section	.nv.info._ZN7cutlass13device_kernelINS_4gemm6kernel13GemmUniversalIN4cute5tupleIJiiiiEEENS1_10collective13CollectiveMmaINS1_35MainloopSm100TmaUmmaWarpSpecializedILi3ELi2ELi4ENS5_IJNS4_1CILi2EEESB_NSA_ILi1EEEEEEEENS5_IJNSA_ILi128EEESF_NSA_ILi64EEEEEENS_6half_tENS5_IJlSC_lEEESI_NS5_IJSC_llEEENS4_8TiledMMAINS4_8MMA_AtomIJNS4_26SM100_MMA_F16BF16_2x1SM_SSISI_SI_fLi128ELi128ELNS4_4UMMA5MajorE0ELSP_1ELNSO_7ScaleInE0ELSQ_0EEEEEENS4_6LayoutINS5_IJSC_SC_SC_EEENS5_IJNSA_ILi0EEESV_SV_EEEEENS5_IJNS4_10UnderscoreESY_SY_EEEEENS4_28SM100_TMA_2SM_LOAD_MULTICASTENS4_14ComposedLayoutINS4_7SwizzleILi3ELi4ELi3EEENS4_18smem_ptr_flag_bitsILi16EEENST_INS5_IJNSA_ILi8EEESG_EEENS5_IJSG_SC_EEEEEEEvNS4_8identityENS4_18SM100_TMA_2SM_LOADENS12_IS14_S16_NST_INS5_IJSG_S17_EEENS5_IJSC_SG_EEEEEEEvS1C_EENS_8epilogue10collective18CollectiveEpilogueINS1J_23Sm100TmaWarpSpecializedILi4ELi2ELi16ELb1ELb0EEEJNS5_IJSG_SF_SG_EEENS5_IJNST_ISG_SC_EENST_INS5_IJNSA_ILi16EEESB_EEES1F_EEEEESI_SJ_SI_SJ_NS1J_6fusion15FusionCallbacksIS1N_NS1U_17LinearCombinationISI_fSI_fLNS_15FloatRoundStyleE2EEES1O_S1T_JEEENS4_5SM1004TMEM4LOAD26SM100_TMEM_LOAD_32dp32b16xENS4_13SM90_TMA_LOADENS12_INS13_ILi1ELi4ELi3EEES16_NST_INS5_IJS17_S1Q_EEENS5_IJS1Q_SC_EEEEEEENS4_39AutoVectorizingCopyWithAssumedAlignmentILi128EEENS4_14SM90_TMA_STOREES29_S2B_S2B_EEEvvEEEEvNT_6ParamsE,"",@"SHT_CUDA_INFO"
	.sectionflags	@""
	.align	4


	//----- nvinfo : EIATTR_CUDA_API_VERSION
	.align		4
        /*0000*/ 	.byte	0x04, 0x37
        /*0002*/ 	.short	(.L_31 - .L_30)
.L_30:
        /*0004*/ 	.word	0x00000082


	//----- nvinfo : EIATTR_KPARAM_INFO
	.align		4
.L_31:
        /*0008*/ 	.byte	0x04, 0x17
        /*000a*/ 	.short	(.L_33 - .L_32)
.L_32:
        /*000c*/ 	.word	0x00000000
        /*0010*/ 	.short	0x0000
        /*0012*/ 	.short	0x0000
        /*0014*/ 	.byte	0x00, 0xf0, 0x01, 0x20


	//----- nvinfo : EIATTR_AT_ENTRY_FRAGMENTS
	.align		4
.L_33:
        /*0018*/ 	.byte	0x04, 0x4f
        /*001a*/ 	.short	(.L_35 - .L_34)


	//   ....[0]....
.L_34:
        /*001c*/ 	.word	0x00000007


	//----- nvinfo : EIATTR_RESERVED_SMEM_USED
	.align		4
.L_35:
        /*0020*/ 	.byte	0x01, 0x41
	.zero		2


	//----- nvinfo : EIATTR_SPARSE_MMA_MASK
	.align		4
        /*0024*/ 	.byte	0x03, 0x50
        /*0026*/ 	.short	0x0000


	//----- nvinfo : EIATTR_TCGEN05_2CTA_USED
	.align		4
        /*0028*/ 	.byte	0x01, 0x52
	.zero		2


	//----- nvinfo : EIATTR_MAXREG_COUNT
	.align		4
        /*002c*/ 	.byte	0x03, 0x1b
        /*002e*/ 	.short	0x00ff


	//----- nvinfo : EIATTR_NUM_BARRIERS
	.align		4
        /*0030*/ 	.byte	0x02, 0x4c
        /*0032*/ 	.byte	0x07
	.zero		1


	//----- nvinfo : EIATTR_EXTERNS
	.align		4
        /*0034*/ 	.byte	0x04, 0x0f
        /*0036*/ 	.short	(.L_37 - .L_36)


	//   ....[0]....
	.align		4
.L_36:
        /*0038*/ 	.word	index@(__assertfail)


	//----- nvinfo : EIATTR_MERCURY_ISA_VERSION
	.align		4
.L_37:
        /*003c*/ 	.byte	0x03, 0x5f
        /*003e*/ 	.short	0x0101


	//----- nvinfo : EIATTR_INT_WARP_WIDE_INSTR_OFFSETS
	.align		4
        /*0040*/ 	.byte	0x04, 0x31
        /*0042*/ 	.short	(.L_39 - .L_38)


	//   ....[0]....
.L_38:
        /*0044*/ 	.word	0x00000d50


	//   ....[1]....
        /*0048*/ 	.word	0x00000df0


	//   ....[2]....
        /*004c*/ 	.word	0x000041f0


	//   ....[3]....
        /*0050*/ 	.word	0x00004220


	//   ....[4]....
        /*0054*/ 	.word	0x00004240


	//   ....[5]....
        /*0058*/ 	.word	0x00004d80


	//   ....[6]....
        /*005c*/ 	.word	0x00004e20


	//   ....[7]....
        /*0060*/ 	.word	0x00004ee0


	//   ....[8]....
        /*0064*/ 	.word	0x00004f50


	//   ....[9]....
        /*0068*/ 	.word	0x00005010


	//   ....[10]....
        /*006c*/ 	.word	0x000050b0


	//   ....[11]....
        /*0070*/ 	.word	0x00005120


	//   ....[12]....
        /*0074*/ 	.word	0x000051e0


	//   ....[13]....
        /*0078*/ 	.word	0x00005280


	//   ....[14]....
        /*007c*/ 	.word	0x00005320


	//   ....[15]....
        /*0080*/ 	.word	0x00005410


	//   ....[16]....
        /*0084*/ 	.word	0x000054e0


	//----- nvinfo : EIATTR_COOP_GROUP_MASK_REGIDS
	.align		4
.L_39:
        /*0088*/ 	.byte	0x04, 0x29
        /*008a*/ 	.short	(.L_41 - .L_40)


	//   ....[0]....
.L_40:
        /*008c*/ 	.word	0xffffffff


	//   ....[1]....
        /*0090*/ 	.word	0xffffffff


	//   ....[2]....
        /*0094*/ 	.word	0xffffffff


	//   ....[3]....
        /*0098*/ 	.word	0xffffffff


	//   ....[4]....
        /*009c*/ 	.word	0xffffffff


	//   ....[5]....
        /*00a0*/ 	.word	0xffffffff


	//   ....[6]....
        /*00a4*/ 	.word	0xffffffff


	//   ....[7]....
        /*00a8*/ 	.word	0xffffffff


	//   ....[8]....
        /*00ac*/ 	.word	0xffffffff


	//   ....[9]....
        /*00b0*/ 	.word	0xffffffff


	//   ....[10]....
        /*00b4*/ 	.word	0xffffffff


	//   ....[11]....
        /*00b8*/ 	.word	0xffffffff


	//   ....[12]....
        /*00bc*/ 	.word	0xffffffff


	//   ....[13]....
        /*00c0*/ 	.word	0xffffffff


	//----- nvinfo : EIATTR_COOP_GROUP_INSTR_OFFSETS
	.align		4
.L_41:
        /*00c4*/ 	.byte	0x04, 0x28
        /*00c6*/ 	.short	(.L_43 - .L_42)


	//   ....[0]....
.L_42:
        /*00c8*/ 	.word	0x000000b0


	//   ....[1]....
        /*00cc*/ 	.word	0x00000520


	//   ....[2]....
        /*00d0*/ 	.word	0x000006c0


	//   ....[3]....
        /*00d4*/ 	.word	0x00000850


	//   ....[4]....
        /*00d8*/ 	.word	0x00000940


	//   ....[5]....
        /*00dc*/ 	.word	0x00000aa0


	//   ....[6]....
        /*00e0*/ 	.word	0x00000c30


	//   ....[7]....
        /*00e4*/ 	.word	0x00000e70


	//   ....[8]....
        /*00e8*/ 	.word	0x000021c0


	//   ....[9]....
        /*00ec*/ 	.word	0x00002fe0


	//   ....[10]....
        /*00f0*/ 	.word	0x000034b0


	//   ....[11]....
        /*00f4*/ 	.word	0x000034e0


	//   ....[12]....
        /*00f8*/ 	.word	0x000040f0


	//   ....[13]....
        /*00fc*/ 	.word	0x00004300


	//----- nvinfo : EIATTR_VRC_CTA_INIT_COUNT
	.align		4
.L_43:
        /*0100*/ 	.byte	0x02, 0x4a
        /*0102*/ 	.byte	0x80
	.zero		1


	//----- nvinfo : EIATTR_SYSCALL_OFFSETS
	.align		4
        /*0104*/ 	.byte	0x04, 0x46
        /*0106*/ 	.short	(.L_45 - .L_44)


	//   ....[0]....
.L_44:
        /*0108*/ 	.word	0x00006080


	//   ....[1]....
        /*010c*/ 	.word	0x00006170


	//   ....[2]....
        /*0110*/ 	.word	0x00006910


	//   ....[3]....
        /*0114*/ 	.word	0x00007240


	//   ....[4]....
        /*0118*/ 	.word	0x00007b10


	//   ....[5]....
        /*011c*/ 	.word	0x000083e0


	//----- nvinfo : EIATTR_MBARRIER_INSTR_OFFSETS
	.align		4
.L_45:
        /*0120*/ 	.byte	0x04, 0x39
        /*0122*/ 	.short	(.L_47 - .L_46)


	//   ....[0]....
.L_46:
        /*0124*/ 	.word	0x00000650
        /*0128*/ 	.word	0x000000ff
        /*012c*/ 	.word	0x00000000
        /*0130*/ 	.short	0x0100
        /*0132*/ 	.byte	0x04
	.zero		1


	//   ....[1]....
        /*0134*/ 	.word	0x00000660
        /*0138*/ 	.word	0x000000ff
        /*013c*/ 	.word	0x00000018
        /*0140*/ 	.short	0x0100
        /*0142*/ 	.byte	0x04
	.zero		1


	//   ....[2]....
        /*0144*/ 	.word	0x00000670
        /*0148*/ 	.word	0x000000ff
        /*014c*/ 	.word	0x00000008
        /*0150*/ 	.short	0x0100
        /*0152*/ 	.byte	0x04
	.zero		1


	//   ....[3]....
        /*0154*/ 	.word	0x00000680
        /*0158*/ 	.word	0x000000ff
        /*015c*/ 	.word	0x00000020
        /*0160*/ 	.short	0x0100
        /*0162*/ 	.byte	0x04
	.zero		1


	//   ....[4]....
        /*0164*/ 	.word	0x00000690
        /*0168*/ 	.word	0x000000ff
        /*016c*/ 	.word	0x00000010
        /*0170*/ 	.short	0x0100
        /*0172*/ 	.byte	0x04
	.zero		1


	//   ....[5]....
        /*0174*/ 	.word	0x000006a0
        /*0178*/ 	.word	0x000000ff
        /*017c*/ 	.word	0x00000028
        /*0180*/ 	.short	0x0100
        /*0182*/ 	.byte	0x04
	.zero		1


	//   ....[6]....
        /*0184*/ 	.word	0x000007c0
        /*0188*/ 	.word	0x000000ff
        /*018c*/ 	.word	0x00000030
        /*0190*/ 	.short	0x0100
        /*0192*/ 	.byte	0x04
	.zero		1


	//   ....[7]....
        /*0194*/ 	.word	0x000007d0
        /*0198*/ 	.word	0x000000ff
        /*019c*/ 	.word	0x00000050
        /*01a0*/ 	.short	0x0100
        /*01a2*/ 	.byte	0x04
	.zero		1


	//   ....[8]....
        /*01a4*/ 	.word	0x000007e0
        /*01a8*/ 	.word	0x000000ff
        /*01ac*/ 	.word	0x00000038
        /*01b0*/ 	.short	0x0100
        /*01b2*/ 	.byte	0x04
	.zero		1


	//   ....[9]....
        /*01b4*/ 	.word	0x000007f0
        /*01b8*/ 	.word	0x000000ff
        /*01bc*/ 	.word	0x00000058
        /*01c0*/ 	.short	0x0100
        /*01c2*/ 	.byte	0x04
	.zero		1


	//   ....[10]....
        /*01c4*/ 	.word	0x00000800
        /*01c8*/ 	.word	0x000000ff
        /*01cc*/ 	.word	0x00000040
        /*01d0*/ 	.short	0x0100
        /*01d2*/ 	.byte	0x04
	.zero		1


	//   ....[11]....
        /*01d4*/ 	.word	0x00000810
        /*01d8*/ 	.word	0x000000ff
        /*01dc*/ 	.word	0x00000060
        /*01e0*/ 	.short	0x0100
        /*01e2*/ 	.byte	0x04
	.zero		1


	//   ....[12]....
        /*01e4*/ 	.word	0x00000820
        /*01e8*/ 	.word	0x000000ff
        /*01ec*/ 	.word	0x00000048
        /*01f0*/ 	.short	0x0100
        /*01f2*/ 	.byte	0x04
	.zero		1


	//   ....[13]....
        /*01f4*/ 	.word	0x00000830
        /*01f8*/ 	.word	0x000000ff
        /*01fc*/ 	.word	0x00000068
        /*0200*/ 	.short	0x0100
        /*0202*/ 	.byte	0x04
	.zero		1


	//   ....[14]....
        /*0204*/ 	.word	0x00000910
        /*0208*/ 	.word	0x000000ff
        /*020c*/ 	.word	0x00000070
        /*0210*/ 	.short	0x0100
        /*0212*/ 	.byte	0x06
	.zero		1


	//   ....[15]....
        /*0214*/ 	.word	0x00000920
        /*0218*/ 	.word	0x000000ff
        /*021c*/ 	.word	0x00000078
        /*0220*/ 	.short	0x0100
        /*0222*/ 	.byte	0x06
	.zero		1


	//   ....[16]....
        /*0224*/ 	.word	0x00000a50
        /*0228*/ 	.word	0x000000ff
        /*022c*/ 	.word	0x00000080
        /*0230*/ 	.short	0x0100
        /*0232*/ 	.byte	0x06
	.zero		1


	//   ....[17]....
        /*0234*/ 	.word	0x00000a60
        /*0238*/ 	.word	0x000000ff
        /*023c*/ 	.word	0x00000090
        /*0240*/ 	.short	0x0100
        /*0242*/ 	.byte	0x06
	.zero		1


	//   ....[18]....
        /*0244*/ 	.word	0x00000a70
        /*0248*/ 	.word	0x000000ff
        /*024c*/ 	.word	0x00000088
        /*0250*/ 	.short	0x0100
        /*0252*/ 	.byte	0x06
	.zero		1


	//   ....[19]....
        /*0254*/ 	.word	0x00000a80
        /*0258*/ 	.word	0x000000ff
        /*025c*/ 	.word	0x00000098
        /*0260*/ 	.short	0x0100
        /*0262*/ 	.byte	0x06
	.zero		1


	//   ....[20]....
        /*0264*/ 	.word	0x00000ba0
        /*0268*/ 	.word	0x000000ff
        /*026c*/ 	.word	0x000000a0
        /*0270*/ 	.short	0x0100
        /*0272*/ 	.byte	0x04
	.zero		1


	//   ....[21]....
        /*0274*/ 	.word	0x00000bb0
        /*0278*/ 	.word	0x000000ff
        /*027c*/ 	.word	0x000000c0
        /*0280*/ 	.short	0x0100
        /*0282*/ 	.byte	0x04
	.zero		1


	//   ....[22]....
        /*0284*/ 	.word	0x00000bc0
        /*0288*/ 	.word	0x000000ff
        /*028c*/ 	.word	0x000000a8
        /*0290*/ 	.short	0x0100
        /*0292*/ 	.byte	0x04
	.zero		1


	//   ....[23]....
        /*0294*/ 	.word	0x00000bd0
        /*0298*/ 	.word	0x000000ff
        /*029c*/ 	.word	0x000000c8
        /*02a0*/ 	.short	0x0100
        /*02a2*/ 	.byte	0x04
	.zero		1


	//   ....[24]....
        /*02a4*/ 	.word	0x00000be0
        /*02a8*/ 	.word	0x000000ff
        /*02ac*/ 	.word	0x000000b0
        /*02b0*/ 	.short	0x0100
        /*02b2*/ 	.byte	0x04
	.zero		1


	//   ....[25]....
        /*02b4*/ 	.word	0x00000bf0
        /*02b8*/ 	.word	0x000000ff
        /*02bc*/ 	.word	0x000000d0
        /*02c0*/ 	.short	0x0100
        /*02c2*/ 	.byte	0x04
	.zero		1


	//   ....[26]....
        /*02c4*/ 	.word	0x00000c00
        /*02c8*/ 	.word	0x000000ff
        /*02cc*/ 	.word	0x000000b8
        /*02d0*/ 	.short	0x0100
        /*02d2*/ 	.byte	0x04
	.zero		1


	//   ....[27]....
        /*02d4*/ 	.word	0x00000c10
        /*02d8*/ 	.word	0x000000ff
        /*02dc*/ 	.word	0x000000d8
        /*02e0*/ 	.short	0x0100
        /*02e2*/ 	.byte	0x04
	.zero		1


	//   ....[28]....
        /*02e4*/ 	.word	0x00000d00
        /*02e8*/ 	.word	0x000000ff
        /*02ec*/ 	.word	0x000000e0
        /*02f0*/ 	.short	0x0100
        /*02f2*/ 	.byte	0x04
	.zero		1


	//   ....[29]....
        /*02f4*/ 	.word	0x00000d10
        /*02f8*/ 	.word	0x000000ff
        /*02fc*/ 	.word	0x000000f0
        /*0300*/ 	.short	0x0100
        /*0302*/ 	.byte	0x04
	.zero		1


	//   ....[30]....
        /*0304*/ 	.word	0x00000d20
        /*0308*/ 	.word	0x000000ff
        /*030c*/ 	.word	0x000000e8
        /*0310*/ 	.short	0x0100
        /*0312*/ 	.byte	0x04
	.zero		1


	//   ....[31]....
        /*0314*/ 	.word	0x00000d30
        /*0318*/ 	.word	0x000000ff
        /*031c*/ 	.word	0x000000f8
        /*0320*/ 	.short	0x0100
        /*0322*/ 	.byte	0x04
	.zero		1


	//   ....[32]....
        /*0324*/ 	.word	0x00000e30
        /*0328*/ 	.word	0x000000ff
        /*032c*/ 	.word	0x00000100
        /*0330*/ 	.short	0x0100
        /*0332*/ 	.byte	0x06
	.zero		1


	//   ....[33]....
        /*0334*/ 	.word	0x000019e0
        /*0338*/ 	.word	0x00000000
        /*033c*/ 	.word	0x000000f0
        /*0340*/ 	.short	0x010a
        /*0342*/ 	.byte	0xff
	.zero		1


	//   ....[34]....
        /*0344*/ 	.word	0x00001a10
        /*0348*/ 	.word	0x00000000
        /*034c*/ 	.word	0x000000e0
        /*0350*/ 	.short	0x0101
        /*0352*/ 	.byte	0xff
	.zero		1


	//   ....[35]....
        /*0354*/ 	.word	0x00001ad0
        /*0358*/ 	.word	0x000000ff
        /*035c*/ 	.word	0x00000018
        /*0360*/ 	.short	0x010a
        /*0362*/ 	.byte	0x04
	.zero		1


	//   ....[36]....
        /*0364*/ 	.word	0x00001ba0
        /*0368*/ 	.word	0x000000ff
        /*036c*/ 	.word	0x00000018
        /*0370*/ 	.short	0x010a
        /*0372*/ 	.byte	0x21
	.zero		1


	//   ....[37]....
        /*0374*/ 	.word	0x00001d50
        /*0378*/ 	.word	0x000000ff
        /*037c*/ 	.word	0x00000018
        /*0380*/ 	.short	0x010a
        /*0382*/ 	.byte	0x05
	.zero		1


	//   ....[38]....
        /*0384*/ 	.word	0x00001e60
        /*0388*/ 	.word	0x000000ff
        /*038c*/ 	.word	0x00000078
        /*0390*/ 	.short	0x0101
        /*0392*/ 	.byte	0x06
	.zero		1


	//   ....[39]....
        /*0394*/ 	.word	0x00001e80
        /*0398*/ 	.word	0x000000ff
        /*039c*/ 	.word	0x00000018
        /*03a0*/ 	.short	0x010a
        /*03a2*/ 	.byte	0x04
	.zero		1


	//   ....[40]....
        /*03a4*/ 	.word	0x00001f00
        /*03a8*/ 	.word	0x000000ff
        /*03ac*/ 	.word	0x00000018
        /*03b0*/ 	.short	0x010a
        /*03b2*/ 	.byte	0x11
	.zero		1


	//   ....[41]....
        /*03b4*/ 	.word	0x00002090
        /*03b8*/ 	.word	0x000000ff
        /*03bc*/ 	.word	0x00000018
        /*03c0*/ 	.short	0x010a
        /*03c2*/ 	.byte	0x05
	.zero		1


	//   ....[42]....
        /*03c4*/ 	.word	0x000021f0
        /*03c8*/ 	.word	0x00000003
        /*03cc*/ 	.word	0x00000080
        /*03d0*/ 	.short	0x010a
        /*03d2*/ 	.byte	0xff
	.zero		1


	//   ....[43]....
        /*03d4*/ 	.word	0x00002340
        /*03d8*/ 	.word	0x00000000
        /*03dc*/ 	.word	0x00000000
        /*03e0*/ 	.short	0x0101
        /*03e2*/ 	.byte	0xff
	.zero		1


	//   ....[44]....
        /*03e4*/ 	.word	0x000028f0
        /*03e8*/ 	.word	0x000000ff
        /*03ec*/ 	.word	0x00000000
        /*03f0*/ 	.short	0x010a
        /*03f2*/ 	.byte	0x04
	.zero		1


	//   ....[45]....
        /*03f4*/ 	.word	0x00002980
        /*03f8*/ 	.word	0x000000ff
        /*03fc*/ 	.word	0x00000000
        /*0400*/ 	.short	0x010a
        /*0402*/ 	.byte	0x05
	.zero		1


	//   ....[46]....
        /*0404*/ 	.word	0x00002a20
        /*0408*/ 	.word	0x00000000
        /*040c*/ 	.word	0x00000000
        /*0410*/ 	.short	0x010a
        /*0412*/ 	.byte	0xff
	.zero		1


	//   ....[47]....
        /*0414*/ 	.word	0x00002b40
        /*0418*/ 	.word	0x00000002
        /*041c*/ 	.word	0x000000e0
        /*0420*/ 	.short	0x010a
        /*0422*/ 	.byte	0xff
	.zero		1


	//   ....[48]....
        /*0424*/ 	.word	0x00002bb0
        /*0428*/ 	.word	0x00000002
        /*042c*/ 	.word	0x00000000
        /*0430*/ 	.short	0x0101
        /*0432*/ 	.byte	0xff
	.zero		1


	//   ....[49]....
        /*0434*/ 	.word	0x00002bd0
        /*0438*/ 	.word	0x000000ff
        /*043c*/ 	.word	0x00000090
        /*0440*/ 	.short	0x010a
        /*0442*/ 	.byte	0x04
	.zero		1


	//   ....[50]....
        /*0444*/ 	.word	0x00002cf0
        /*0448*/ 	.word	0x00000002
        /*044c*/ 	.word	0x00000080
        /*0450*/ 	.short	0x010a
        /*0452*/ 	.byte	0xff
	.zero		1


	//   ....[51]....
        /*0454*/ 	.word	0x00002df0
        /*0458*/ 	.word	0x00000002
        /*045c*/ 	.word	0x00000000
        /*0460*/ 	.short	0x0101
        /*0462*/ 	.byte	0xff
	.zero		1


	//   ....[52]....
        /*0464*/ 	.word	0x00002e80
        /*0468*/ 	.word	0x000000ff
        /*046c*/ 	.word	0x00000090
        /*0470*/ 	.short	0x0106
        /*0472*/ 	.byte	0x04
	.zero		1


	//   ....[53]....
        /*0474*/ 	.word	0x00002ea0
        /*0478*/ 	.word	0x000000ff
        /*047c*/ 	.word	0x00000090
        /*0480*/ 	.short	0x010a
        /*0482*/ 	.byte	0x04
	.zero		1


	//   ....[54]....
        /*0484*/ 	.word	0x00002f30
        /*0488*/ 	.word	0x000000ff
        /*048c*/ 	.word	0x00000090
        /*0490*/ 	.short	0x0106
        /*0492*/ 	.byte	0x07
	.zero		1


	//   ....[55]....
        /*0494*/ 	.word	0x00002f70
        /*0498*/ 	.word	0x00000000
        /*049c*/ 	.word	0x00000090
        /*04a0*/ 	.short	0x010a
        /*04a2*/ 	.byte	0xff
	.zero		1


	//   ....[56]....
        /*04a4*/ 	.word	0x000031b0
        /*04a8*/ 	.word	0x000000ff
        /*04ac*/ 	.word	0x00000008
        /*04b0*/ 	.short	0x010a
        /*04b2*/ 	.byte	0x05
	.zero		1


	//   ....[57]....
        /*04b4*/ 	.word	0x000031d0
        /*04b8*/ 	.word	0x000000ff
        /*04bc*/ 	.word	0x00000008
        /*04c0*/ 	.short	0x010a
        /*04c2*/ 	.byte	0x05
	.zero		1


	//   ....[58]....
        /*04c4*/ 	.word	0x00003360
        /*04c8*/ 	.word	0x000000ff
        /*04cc*/ 	.word	0x00000008
        /*04d0*/ 	.short	0x010a
        /*04d2*/ 	.byte	0x05
	.zero		1


	//   ....[59]....
        /*04d4*/ 	.word	0x00003380
        /*04d8*/ 	.word	0x000000ff
        /*04dc*/ 	.word	0x00000008
        /*04e0*/ 	.short	0x010a
        /*04e2*/ 	.byte	0x05
	.zero		1


	//   ....[60]....
        /*04e4*/ 	.word	0x00003440
        /*04e8*/ 	.word	0x000000ff
        /*04ec*/ 	.word	0x00000000
        /*04f0*/ 	.short	0x0101
        /*04f2*/ 	.byte	0x04
	.zero		1


	//   ....[61]....
        /*04f4*/ 	.word	0x00003770
        /*04f8*/ 	.word	0x00000000
        /*04fc*/ 	.word	0x00000080
        /*0500*/ 	.short	0x010a
        /*0502*/ 	.byte	0xff
	.zero		1


	//   ....[62]....
        /*0504*/ 	.word	0x00003830
        /*0508*/ 	.word	0x00000000
        /*050c*/ 	.word	0x00000000
        /*0510*/ 	.short	0x0101
        /*0512*/ 	.byte	0xff
	.zero		1


	//   ....[63]....
        /*0514*/ 	.word	0x000038f0
        /*0518*/ 	.word	0x000000ff
        /*051c*/ 	.word	0x00000000
        /*0520*/ 	.short	0x010a
        /*0522*/ 	.byte	0x04
	.zero		1


	//   ....[64]....
        /*0524*/ 	.word	0x00003900
        /*0528*/ 	.word	0x000000ff
        /*052c*/ 	.word	0x000000c0
        /*0530*/ 	.short	0x010a
        /*0532*/ 	.byte	0x1f
	.zero		1


	//   ....[65]....
        /*0534*/ 	.word	0x000039b0
        /*0538*/ 	.word	0x000000ff
        /*053c*/ 	.word	0x00000000
        /*0540*/ 	.short	0x010a
        /*0542*/ 	.byte	0x05
	.zero		1


	//   ....[66]....
        /*0544*/ 	.word	0x00003ae0
        /*0548*/ 	.word	0x000000ff
        /*054c*/ 	.word	0x00000000
        /*0550*/ 	.short	0x010a
        /*0552*/ 	.byte	0x04
	.zero		1


	//   ....[67]....
        /*0554*/ 	.word	0x00003de0
        /*0558*/ 	.word	0x000000ff
        /*055c*/ 	.word	0x00000000
        /*0560*/ 	.short	0x010a
        /*0562*/ 	.byte	0x04
	.zero		1


	//   ....[68]....
        /*0564*/ 	.word	0x00003e70
        /*0568*/ 	.word	0x000000ff
        /*056c*/ 	.word	0x00000000
        /*0570*/ 	.short	0x010a
        /*0572*/ 	.byte	0x05
	.zero		1


	//   ....[69]....
        /*0574*/ 	.word	0x00003f00
        /*0578*/ 	.word	0x000000ff
        /*057c*/ 	.word	0x00000000
        /*0580*/ 	.short	0x010a
        /*0582*/ 	.byte	0x05
	.zero		1


	//   ....[70]....
        /*0584*/ 	.word	0x00003fa0
        /*0588*/ 	.word	0x00000000
        /*058c*/ 	.word	0x00000000
        /*0590*/ 	.short	0x010a
        /*0592*/ 	.byte	0xff
	.zero		1


	//   ....[71]....
        /*0594*/ 	.word	0x00003fe0
        /*0598*/ 	.word	0x00000000
        /*059c*/ 	.word	0x00000000
        /*05a0*/ 	.short	0x010a
        /*05a2*/ 	.byte	0xff
	.zero		1


	//   ....[72]....
        /*05a4*/ 	.word	0x00004050
        /*05a8*/ 	.word	0x000000ff
        /*05ac*/ 	.word	0x00000000
        /*05b0*/ 	.short	0x0101
        /*05b2*/ 	.byte	0x04
	.zero		1


	//   ....[73]....
        /*05b4*/ 	.word	0x00004090
        /*05b8*/ 	.word	0x000000ff
        /*05bc*/ 	.word	0x00000100
        /*05c0*/ 	.short	0x010a
        /*05c2*/ 	.byte	0x1a
	.zero		1


	//   ....[74]....
        /*05c4*/ 	.word	0x000040e0
        /*05c8*/ 	.word	0x000000ff
        /*05cc*/ 	.word	0x00000000
        /*05d0*/ 	.short	0x0101
        /*05d2*/ 	.byte	0x04
	.zero		1


	//   ....[75]....
        /*05d4*/ 	.word	0x00004580
        /*05d8*/ 	.word	0x0000000c
        /*05dc*/ 	.word	0x00000080
        /*05e0*/ 	.short	0x010a
        /*05e2*/ 	.byte	0xff
	.zero		1


	//   ....[76]....
        /*05e4*/ 	.word	0x000046f0
        /*05e8*/ 	.word	0x00000000
        /*05ec*/ 	.word	0x00000000
        /*05f0*/ 	.short	0x0101
        /*05f2*/ 	.byte	0xff
	.zero		1


	//   ....[77]....
        /*05f4*/ 	.word	0x00004b80
        /*05f8*/ 	.word	0x000000ff
        /*05fc*/ 	.word	0x00000078
        /*0600*/ 	.short	0x010a
        /*0602*/ 	.byte	0x15
	.zero		1


	//   ....[78]....
        /*0604*/ 	.word	0x00004d00
        /*0608*/ 	.word	0x000000ff
        /*060c*/ 	.word	0x00000050
        /*0610*/ 	.short	0x010a
        /*0612*/ 	.byte	0x15
	.zero		1


	//   ....[79]....
        /*0614*/ 	.word	0x00004f00
        /*0618*/ 	.word	0x000000ff
        /*061c*/ 	.word	0x00000030
        /*0620*/ 	.short	0x010b
        /*0622*/ 	.byte	0x15
	.zero		1


	//   ....[80]....
        /*0624*/ 	.word	0x00004f10
        /*0628*/ 	.word	0x000000ff
        /*062c*/ 	.word	0x00000000
        /*0630*/ 	.short	0x0101
        /*0632*/ 	.byte	0x06
	.zero		1


	//   ....[81]....
        /*0634*/ 	.word	0x00004f20
        /*0638*/ 	.word	0x000000ff
        /*063c*/ 	.word	0x00000058
        /*0640*/ 	.short	0x010a
        /*0642*/ 	.byte	0x15
	.zero		1


	//   ....[82]....
        /*0644*/ 	.word	0x000050d0
        /*0648*/ 	.word	0x000000ff
        /*064c*/ 	.word	0x00000038
        /*0650*/ 	.short	0x010b
        /*0652*/ 	.byte	0x15
	.zero		1


	//   ....[83]....
        /*0654*/ 	.word	0x000050e0
        /*0658*/ 	.word	0x000000ff
        /*065c*/ 	.word	0x00000000
        /*0660*/ 	.short	0x0101
        /*0662*/ 	.byte	0x06
	.zero		1


	//   ....[84]....
        /*0664*/ 	.word	0x000050f0
        /*0668*/ 	.word	0x000000ff
        /*066c*/ 	.word	0x00000060
        /*0670*/ 	.short	0x010a
        /*0672*/ 	.byte	0x15
	.zero		1


	//   ....[85]....
        /*0674*/ 	.word	0x000052a0
        /*0678*/ 	.word	0x000000ff
        /*067c*/ 	.word	0x00000040
        /*0680*/ 	.short	0x010b
        /*0682*/ 	.byte	0x15
	.zero		1


	//   ....[86]....
        /*0684*/ 	.word	0x000052b0
        /*0688*/ 	.word	0x000000ff
        /*068c*/ 	.word	0x00000000
        /*0690*/ 	.short	0x0101
        /*0692*/ 	.byte	0x06
	.zero		1


	//   ....[87]....
        /*0694*/ 	.word	0x000052c0
        /*0698*/ 	.word	0x000000ff
        /*069c*/ 	.word	0x00000068
        /*06a0*/ 	.short	0x010a
        /*06a2*/ 	.byte	0x15
	.zero		1


	//   ....[88]....
        /*06a4*/ 	.word	0x00005500
        /*06a8*/ 	.word	0x000000ff
        /*06ac*/ 	.word	0x00000048
        /*06b0*/ 	.short	0x010b
        /*06b2*/ 	.byte	0x15
	.zero		1


	//   ....[89]....
        /*06b4*/ 	.word	0x00005510
        /*06b8*/ 	.word	0x000000ff
        /*06bc*/ 	.word	0x00000000
        /*06c0*/ 	.short	0x0101
        /*06c2*/ 	.byte	0x25
	.zero		1


	//   ....[90]....
        /*06c4*/ 	.word	0x00005550
        /*06c8*/ 	.word	0x000000ff
        /*06cc*/ 	.word	0x00000050
        /*06d0*/ 	.short	0x010a
        /*06d2*/ 	.byte	0x15
	.zero		1


	//   ....[91]....
        /*06d4*/ 	.word	0x00005570
        /*06d8*/ 	.word	0x000000ff
        /*06dc*/ 	.word	0x00000058
        /*06e0*/ 	.short	0x010a
        /*06e2*/ 	.byte	0x15
	.zero		1


	//   ....[92]....
        /*06e4*/ 	.word	0x00005590
        /*06e8*/ 	.word	0x000000ff
        /*06ec*/ 	.word	0x00000060
        /*06f0*/ 	.short	0x010a
        /*06f2*/ 	.byte	0x15
	.zero		1


	//   ....[93]....
        /*06f4*/ 	.word	0x000055d0
        /*06f8*/ 	.word	0x00000000
        /*06fc*/ 	.word	0x00000068
        /*0700*/ 	.short	0x010a
        /*0702*/ 	.byte	0xff
	.zero		1


	//   ....[94]....
        /*0704*/ 	.word	0x00005910
        /*0708*/ 	.word	0x00000003
        /*070c*/ 	.word	0x00000080
        /*0710*/ 	.short	0x010a
        /*0712*/ 	.byte	0xff
	.zero		1


	//   ....[95]....
        /*0714*/ 	.word	0x00005a90
        /*0718*/ 	.word	0x00000000
        /*071c*/ 	.word	0x00000000
        /*0720*/ 	.short	0x0101
        /*0722*/ 	.byte	0xff
	.zero		1


	//   ....[96]....
        /*0724*/ 	.word	0x000065d0
        /*0728*/ 	.word	0x000000ff
        /*072c*/ 	.word	0x00000030
        /*0730*/ 	.short	0x010a
        /*0732*/ 	.byte	0x2b
	.zero		1


	//   ....[97]....
        /*0734*/ 	.word	0x00006610
        /*0738*/ 	.word	0x00000035
        /*073c*/ 	.word	0x000000a0
        /*0740*/ 	.short	0x010a
        /*0742*/ 	.byte	0xff
	.zero		1


	//   ....[98]....
        /*0744*/ 	.word	0x00006720
        /*0748*/ 	.word	0x000000ff
        /*074c*/ 	.word	0x00000030
        /*0750*/ 	.short	0x010a
        /*0752*/ 	.byte	0x2b
	.zero		1


	//   ....[99]....
        /*0754*/ 	.word	0x000067f0
        /*0758*/ 	.word	0x00000035
        /*075c*/ 	.word	0x000000a0
        /*0760*/ 	.short	0x010a
        /*0762*/ 	.byte	0xff
	.zero		1


	//   ....[100]....
        /*0764*/ 	.word	0x00006fb0
        /*0768*/ 	.word	0x00000000
        /*076c*/ 	.word	0x00000000
        /*0770*/ 	.short	0x0101
        /*0772*/ 	.byte	0xff
	.zero		1


	//   ....[101]....
        /*0774*/ 	.word	0x00006fc0
        /*0778*/ 	.word	0x00000002
        /*077c*/ 	.word	0x00000030
        /*0780*/ 	.short	0x010a
        /*0782*/ 	.byte	0xff
	.zero		1


	//   ....[102]....
        /*0784*/ 	.word	0x00007080
        /*0788*/ 	.word	0x00000002
        /*078c*/ 	.word	0x00000030
        /*0790*/ 	.short	0x010a
        /*0792*/ 	.byte	0xff
	.zero		1


	//   ....[103]....
        /*0794*/ 	.word	0x00007880
        /*0798*/ 	.word	0x00000000
        /*079c*/ 	.word	0x00000000
        /*07a0*/ 	.short	0x0101
        /*07a2*/ 	.byte	0xff
	.zero		1


	//   ....[104]....
        /*07a4*/ 	.word	0x000078a0
        /*07a8*/ 	.word	0x00000002
        /*07ac*/ 	.word	0x00000030
        /*07b0*/ 	.short	0x010a
        /*07b2*/ 	.byte	0xff
	.zero		1


	//   ....[105]....
        /*07b4*/ 	.word	0x00007950
        /*07b8*/ 	.word	0x00000002
        /*07bc*/ 	.word	0x00000030
        /*07c0*/ 	.short	0x010a
        /*07c2*/ 	.byte	0xff
	.zero		1


	//   ....[106]....
        /*07c4*/ 	.word	0x00008150
        /*07c8*/ 	.word	0x00000000
        /*07cc*/ 	.word	0x00000000
        /*07d0*/ 	.short	0x0101
        /*07d2*/ 	.byte	0xff
	.zero		1


	//   ....[107]....
        /*07d4*/ 	.word	0x00008170
        /*07d8*/ 	.word	0x00000003
        /*07dc*/ 	.word	0x00000030
        /*07e0*/ 	.short	0x010a
        /*07e2*/ 	.byte	0xff
	.zero		1


	//   ....[108]....
        /*07e4*/ 	.word	0x00008220
        /*07e8*/ 	.word	0x00000003
        /*07ec*/ 	.word	0x00000030
        /*07f0*/ 	.short	0x010a
        /*07f2*/ 	.byte	0xff
	.zero		1


	//   ....[109]....
        /*07f4*/ 	.word	0x000084d0
        /*07f8*/ 	.word	0x00000035
        /*07fc*/ 	.word	0x00000000
        /*0800*/ 	.short	0x0101
        /*0802*/ 	.byte	0xff
	.zero		1


	//   ....[110]....
        /*0804*/ 	.word	0x00008a70
        /*0808*/ 	.word	0x00000000
        /*080c*/ 	.word	0x00000000
        /*0810*/ 	.short	0x0101
        /*0812*/ 	.byte	0xff
	.zero		1


	//   ....[111]....
        /*0814*/ 	.word	0x00008d00
        /*0818*/ 	.word	0x000000ff
        /*081c*/ 	.word	0x00000000
        /*0820*/ 	.short	0x0101
        /*0822*/ 	.byte	0x04
	.zero		1


	//   ....[112]....
        /*0824*/ 	.word	0x00008d20
        /*0828*/ 	.word	0x00000000
        /*082c*/ 	.word	0x000000f0
        /*0830*/ 	.short	0x010a
        /*0832*/ 	.byte	0xff
	.zero		1


	//   ....[113]....
        /*0834*/ 	.word	0x00008d80
        /*0838*/ 	.word	0x00000000
        /*083c*/ 	.word	0x00000018
        /*0840*/ 	.short	0x010a
        /*0842*/ 	.byte	0xff
	.zero		1


	//   ....[114]....
        /*0844*/ 	.word	0x00008de0
        /*0848*/ 	.word	0x00000000
        /*084c*/ 	.word	0x00000018
        /*0850*/ 	.short	0x010a
        /*0852*/ 	.byte	0xff
	.zero		1


	//   ....[115]....
        /*0854*/ 	.word	0x00008e30
        /*0858*/ 	.word	0x00000003
        /*085c*/ 	.word	0x00000080
        /*0860*/ 	.short	0x010a
        /*0862*/ 	.byte	0xff
	.zero		1


	//   ....[116]....
        /*0864*/ 	.word	0x00008e90
        /*0868*/ 	.word	0x00000000
        /*086c*/ 	.word	0x00000000
        /*0870*/ 	.short	0x010a
        /*0872*/ 	.byte	0xff
	.zero		1


	//   ....[117]....
        /*0874*/ 	.word	0x00008ef0
        /*0878*/ 	.word	0x00000000
        /*087c*/ 	.word	0x00000000
        /*0880*/ 	.short	0x010a
        /*0882*/ 	.byte	0xff
	.zero		1


	//   ....[118]....
        /*0884*/ 	.word	0x00008f40
        /*0888*/ 	.word	0x00000002
        /*088c*/ 	.word	0x000000e0
        /*0890*/ 	.short	0x010a
        /*0892*/ 	.byte	0xff
	.zero		1


	//   ....[119]....
        /*0894*/ 	.word	0x00008fa0
        /*0898*/ 	.word	0x00000002
        /*089c*/ 	.word	0x00000090
        /*08a0*/ 	.short	0x010a
        /*08a2*/ 	.byte	0xff
	.zero		1


	//   ....[120]....
        /*08a4*/ 	.word	0x00008ff0
        /*08a8*/ 	.word	0x00000002
        /*08ac*/ 	.word	0x00000080
        /*08b0*/ 	.short	0x010a
        /*08b2*/ 	.byte	0xff
	.zero		1


	//   ....[121]....
        /*08b4*/ 	.word	0x00009050
        /*08b8*/ 	.word	0x00000000
        /*08bc*/ 	.word	0x00000090
        /*08c0*/ 	.short	0x010a
        /*08c2*/ 	.byte	0xff
	.zero		1


	//   ....[122]....
        /*08c4*/ 	.word	0x000090b0
        /*08c8*/ 	.word	0x00000005
        /*08cc*/ 	.word	0x00000008
        /*08d0*/ 	.short	0x010a
        /*08d2*/ 	.byte	0xff
	.zero		1


	//   ....[123]....
        /*08d4*/ 	.word	0x00009190
        /*08d8*/ 	.word	0x00000000
        /*08dc*/ 	.word	0x00000008
        /*08e0*/ 	.short	0x010a
        /*08e2*/ 	.byte	0xff
	.zero		1


	//   ....[124]....
        /*08e4*/ 	.word	0x000091e0
        /*08e8*/ 	.word	0x00000000
        /*08ec*/ 	.word	0x00000080
        /*08f0*/ 	.short	0x010a
        /*08f2*/ 	.byte	0xff
	.zero		1


	//   ....[125]....
        /*08f4*/ 	.word	0x00009240
        /*08f8*/ 	.word	0x00000000
        /*08fc*/ 	.word	0x000000c0
        /*0900*/ 	.short	0x010a
        /*0902*/ 	.byte	0xff
	.zero		1


	//   ....[126]....
        /*0904*/ 	.word	0x000092a0
        /*0908*/ 	.word	0x00000000
        /*090c*/ 	.word	0x00000000
        /*0910*/ 	.short	0x010a
        /*0912*/ 	.byte	0xff
	.zero		1


	//   ....[127]....
        /*0914*/ 	.word	0x00009300
        /*0918*/ 	.word	0x00000000
        /*091c*/ 	.word	0x00000000
        /*0920*/ 	.short	0x010a
        /*0922*/ 	.byte	0xff
	.zero		1


	//   ....[128]....
        /*0924*/ 	.word	0x00009360
        /*0928*/ 	.word	0x00000000
        /*092c*/ 	.word	0x00000000
        /*0930*/ 	.short	0x010a
        /*0932*/ 	.byte	0xff
	.zero		1


	//   ....[129]....
        /*0934*/ 	.word	0x000093c0
        /*0938*/ 	.word	0x00000000
        /*093c*/ 	.word	0x00000000
        /*0940*/ 	.short	0x010a
        /*0942*/ 	.byte	0xff
	.zero		1


	//   ....[130]....
        /*0944*/ 	.word	0x00009420
        /*0948*/ 	.word	0x00000000
        /*094c*/ 	.word	0x00000100
        /*0950*/ 	.short	0x010a
        /*0952*/ 	.byte	0xff
	.zero		1


	//   ....[131]....
        /*0954*/ 	.word	0x00009470
        /*0958*/ 	.word	0x0000000c
        /*095c*/ 	.word	0x00000080
        /*0960*/ 	.short	0x010a
        /*0962*/ 	.byte	0xff
	.zero		1


	//   ....[132]....
        /*0964*/ 	.word	0x000094d0
        /*0968*/ 	.word	0x00000000
        /*096c*/ 	.word	0x00000078
        /*0970*/ 	.short	0x010a
        /*0972*/ 	.byte	0xff
	.zero		1


	//   ....[133]....
        /*0974*/ 	.word	0x00009530
        /*0978*/ 	.word	0x00000000
        /*097c*/ 	.word	0x00000050
        /*0980*/ 	.short	0x010a
        /*0982*/ 	.byte	0xff
	.zero		1


	//   ....[134]....
        /*0984*/ 	.word	0x00009590
        /*0988*/ 	.word	0x00000000
        /*098c*/ 	.word	0x00000058
        /*0990*/ 	.short	0x010a
        /*0992*/ 	.byte	0xff
	.zero		1


	//   ....[135]....
        /*0994*/ 	.word	0x000095f0
        /*0998*/ 	.word	0x00000000
        /*099c*/ 	.word	0x00000060
        /*09a0*/ 	.short	0x010a
        /*09a2*/ 	.byte	0xff
	.zero		1


	//   ....[136]....
        /*09a4*/ 	.word	0x00009650
        /*09a8*/ 	.word	0x00000000
        /*09ac*/ 	.word	0x00000068
        /*09b0*/ 	.short	0x010a
        /*09b2*/ 	.byte	0xff
	.zero		1


	//   ....[137]....
        /*09b4*/ 	.word	0x000096b0
        /*09b8*/ 	.word	0x00000000
        /*09bc*/ 	.word	0x00000050
        /*09c0*/ 	.short	0x010a
        /*09c2*/ 	.byte	0xff
	.zero		1


	//   ....[138]....
        /*09c4*/ 	.word	0x00009710
        /*09c8*/ 	.word	0x00000000
        /*09cc*/ 	.word	0x00000058
        /*09d0*/ 	.short	0x010a
        /*09d2*/ 	.byte	0xff
	.zero		1


	//   ....[139]....
        /*09d4*/ 	.word	0x00009770
        /*09d8*/ 	.word	0x00000000
        /*09dc*/ 	.word	0x00000060
        /*09e0*/ 	.short	0x010a
        /*09e2*/ 	.byte	0xff
	.zero		1


	//   ....[140]....
        /*09e4*/ 	.word	0x000097c0
        /*09e8*/ 	.word	0x00000003
        /*09ec*/ 	.word	0x00000080
        /*09f0*/ 	.short	0x010a
        /*09f2*/ 	.byte	0xff
	.zero		1


	//   ....[141]....
        /*09f4*/ 	.word	0x00009820
        /*09f8*/ 	.word	0x00000002
        /*09fc*/ 	.word	0x00000030
        /*0a00*/ 	.short	0x010a
        /*0a02*/ 	.byte	0xff
	.zero		1


	//   ....[142]....
        /*0a04*/ 	.word	0x00009870
        /*0a08*/ 	.word	0x00000035
        /*0a0c*/ 	.word	0x000000a0
        /*0a10*/ 	.short	0x010a
        /*0a12*/ 	.byte	0xff
	.zero		1


	//   ....[143]....
        /*0a14*/ 	.word	0x000098c0
        /*0a18*/ 	.word	0x00000002
        /*0a1c*/ 	.word	0x00000030
        /*0a20*/ 	.short	0x010a
        /*0a22*/ 	.byte	0xff
	.zero		1


	//   ....[144]....
        /*0a24*/ 	.word	0x00009910
        /*0a28*/ 	.word	0x00000002
        /*0a2c*/ 	.word	0x00000030
        /*0a30*/ 	.short	0x010a
        /*0a32*/ 	.byte	0xff
	.zero		1


	//   ....[145]....
        /*0a34*/ 	.word	0x00009960
        /*0a38*/ 	.word	0x00000003
        /*0a3c*/ 	.word	0x00000030
        /*0a40*/ 	.short	0x010a
        /*0a42*/ 	.byte	0xff
	.zero		1


	//----- nvinfo : EIATTR_NUM_MBARRIERS
	.align		4
.L_47:
        /*0a44*/ 	.byte	0x03, 0x38
        /*0a46*/ 	.short	0x0021


	//----- nvinfo : EIATTR_EXIT_INSTR_OFFSETS
	.align		4
        /*0a48*/ 	.byte	0x04, 0x1c
        /*0a4a*/ 	.short	(.L_49 - .L_48)


	//   ....[0]....
.L_48:
        /*0a4c*/ 	.word	0x00002a50


	//   ....[1]....
        /*0a50*/ 	.word	0x00002f40


	//   ....[2]....
        /*0a54*/ 	.word	0x00002fa0


	//   ....[3]....
        /*0a58*/ 	.word	0x00004310


	//   ....[4]....
        /*0a5c*/ 	.word	0x00005600


	//   ....[5]....
        /*0a60*/ 	.word	0x00005640


	//   ....[6]....
        /*0a64*/ 	.word	0x00008bf0


	//   ....[7]....
        /*0a68*/ 	.word	0x00008c70


	//   ....[8]....
        /*0a6c*/ 	.word	0x00008ca0


	//   ....[9]....
        /*0a70*/ 	.word	0x00008d10


	//----- nvinfo : EIATTR_MAX_THREADS
	.align		4
.L_49:
        /*0a74*/ 	.byte	0x04, 0x05
        /*0a76*/ 	.short	(.L_51 - .L_50)
.L_50:
        /*0a78*/ 	.word	0x00000100
        /*0a7c*/ 	.word	0x00000001
        /*0a80*/ 	.word	0x00000001


	//----- nvinfo : EIATTR_CRS_STACK_SIZE
	.align		4
.L_51:
        /*0a84*/ 	.byte	0x04, 0x1e
        /*0a86*/ 	.short	(.L_53 - .L_52)
.L_52:
        /*0a88*/ 	.word	0x00000000


	//----- nvinfo : EIATTR_CBANK_PARAM_SIZE
	.align		4
.L_53:
        /*0a8c*/ 	.byte	0x03, 0x19
        /*0a8e*/ 	.short	0x0800


	//----- nvinfo : EIATTR_PARAM_CBANK
	.align		4
        /*0a90*/ 	.byte	0x04, 0x0a
        /*0a92*/ 	.short	(.L_55 - .L_54)
	.align		4
.L_54:
        /*0a94*/ 	.word	index@(.nv.constant0._ZN7cutlass13device_kernelINS_4gemm6kernel13GemmUniversalIN4cute5tupleIJiiiiEEENS1_10collective13CollectiveMmaINS1_35MainloopSm100TmaUmmaWarpSpecializedILi3ELi2ELi4ENS5_IJNS4_1CILi2EEESB_NSA_ILi1EEEEEEEENS5_IJNSA_ILi128EEESF_NSA_ILi64EEEEEENS_6half_tENS5_IJlSC_lEEESI_NS5_IJSC_llEEENS4_8TiledMMAINS4_8MMA_AtomIJNS4_26SM100_MMA_F16BF16_2x1SM_SSISI_SI_fLi128ELi128ELNS4_4UMMA5MajorE0ELSP_1ELNSO_7ScaleInE0ELSQ_0EEEEEENS4_6LayoutINS5_IJSC_SC_SC_EEENS5_IJNSA_ILi0EEESV_SV_EEEEENS5_IJNS4_10UnderscoreESY_SY_EEEEENS4_28SM100_TMA_2SM_LOAD_MULTICASTENS4_14ComposedLayoutINS4_7SwizzleILi3ELi4ELi3EEENS4_18smem_ptr_flag_bitsILi16EEENST_INS5_IJNSA_ILi8EEESG_EEENS5_IJSG_SC_EEEEEEEvNS4_8identityENS4_18SM100_TMA_2SM_LOADENS12_IS14_S16_NST_INS5_IJSG_S17_EEENS5_IJSC_SG_EEEEEEEvS1C_EENS_8epilogue10collective18CollectiveEpilogueINS1J_23Sm100TmaWarpSpecializedILi4ELi2ELi16ELb1ELb0EEEJNS5_IJSG_SF_SG_EEENS5_IJNST_ISG_SC_EENST_INS5_IJNSA_ILi16EEESB_EEES1F_EEEEESI_SJ_SI_SJ_NS1J_6fusion15FusionCallbacksIS1N_NS1U_17LinearCombinationISI_fSI_fLNS_15FloatRoundStyleE2EEES1O_S1T_JEEENS4_5SM1004TMEM4LOAD26SM100_TMEM_LOAD_32dp32b16xENS4_13SM90_TMA_LOADENS12_INS13_ILi1ELi4ELi3EEES16_NST_INS5_IJS17_S1Q_EEENS5_IJS1Q_SC_EEEEEEENS4_39AutoVectorizingCopyWithAssumedAlignmentILi128EEENS4_14SM90_TMA_STOREES29_S2B_S2B_EEEvvEEEEvNT_6ParamsE)
        /*0a98*/ 	.short	0x0380
        /*0a9a*/ 	.short	0x0800


	//----- nvinfo : EIATTR_SW_WAR
	.align		4
.L_55:
        /*0a9c*/ 	.byte	0x04, 0x36
        /*0a9e*/ 	.short	(.L_57 - .L_56)
.L_56:
        /*0aa0*/ 	.word	0x00000008
.L_57:


//--------------------- .nv.callgraph             --------------------------
	.section	.nv.callgraph,"",@"SHT_CUDA_CALLGRAPH"
	.align	4
	.sectionentsize	8
	.align		4
        /*0000*/ 	.word	0x00000000
	.align		4
        /*0004*/ 	.word	0xffffffff
	.align		4
        /*0008*/ 	.word	index@(_ZN7cutlass13device_kernelINS_4gemm6kernel13GemmUniversalIN4cute5tupleIJiiiiEEENS1_10collective13CollectiveMmaINS1_35MainloopSm100TmaUmmaWarpSpecializedILi3ELi2ELi4ENS5_IJNS4_1CILi2EEESB_NSA_ILi1EEEEEEEENS5_IJNSA_ILi128EEESF_NSA_ILi64EEEEEENS_6half_tENS5_IJlSC_lEEESI_NS5_IJSC_llEEENS4_8TiledMMAINS4_8MMA_AtomIJNS4_26SM100_MMA_F16BF16_2x1SM_SSISI_SI_fLi128ELi128ELNS4_4UMMA5MajorE0ELSP_1ELNSO_7ScaleInE0ELSQ_0EEEEEENS4_6LayoutINS5_IJSC_SC_SC_EEENS5_IJNSA_ILi0EEESV_SV_EEEEENS5_IJNS4_10UnderscoreESY_SY_EEEEENS4_28SM100_TMA_2SM_LOAD_MULTICASTENS4_14ComposedLayoutINS4_7SwizzleILi3ELi4ELi3EEENS4_18smem_ptr_flag_bitsILi16EEENST_INS5_IJNSA_ILi8EEESG_EEENS5_IJSG_SC_EEEEEEEvNS4_8identityENS4_18SM100_TMA_2SM_LOADENS12_IS14_S16_NST_INS5_IJSG_S17_EEENS5_IJSC_SG_EEEEEEEvS1C_EENS_8epilogue10collective18CollectiveEpilogueINS1J_23Sm100TmaWarpSpecializedILi4ELi2ELi16ELb1ELb0EEEJNS5_IJSG_SF_SG_EEENS5_IJNST_ISG_SC_EENST_INS5_IJNSA_ILi16EEESB_EEES1F_EEEEESI_SJ_SI_SJ_NS1J_6fusion15FusionCallbacksIS1N_NS1U_17LinearCombinationISI_fSI_fLNS_15FloatRoundStyleE2EEES1O_S1T_JEEENS4_5SM1004TMEM4LOAD26SM100_TMEM_LOAD_32dp32b16xENS4_13SM90_TMA_LOADENS12_INS13_ILi1ELi4ELi3EEES16_NST_INS5_IJS17_S1Q_EEENS5_IJS1Q_SC_EEEEEEENS4_39AutoVectorizingCopyWithAssumedAlignmentILi128EEENS4_14SM90_TMA_STOREES29_S2B_S2B_EEEvvEEEEvNT_6ParamsE)
	.align		4
        /*000c*/ 	.word	index@(__assertfail)
	.align		4
        /*0010*/ 	.word	0x00000000
	.align		4
        /*0014*/ 	.word	0xfffffffe
	.align		4
        /*0018*/ 	.word	0x00000000
	.align		4
        /*001c*/ 	.word	0xfffffffd
	.align		4
        /*0020*/ 	.word	0x00000000
	.align		4
        /*0024*/ 	.word	0xfffffffc


//--------------------- .nv.constant4             --------------------------
	.section	.nv.constant4,"a",@progbits
	.align	8
	.align		8
.nv.constant4:
        /*0000*/ 	.dword	__assertfail
	.align		8
        /*0008*/ 	.dword	__unnamed_1
	.align		8
        /*0010*/ 	.dword	__unnamed_2
	.align		8
        /*0018*/ 	.dword	_ZN40_INTERNAL_ba3f1a20_4_k_cu_6e30a1ee_360354cuda3std3__45__cpo5beginE
	.align		8
        /*0020*/ 	.dword	_ZN40_INTERNAL_ba3f1a20_4_k_cu_6e30a1ee_360354cuda3std3__45__cpo3endE
	.align		8
        /*0028*/ 	.dword	_ZN40_INTERNAL_ba3f1a20_4_k_cu_6e30a1ee_360354cuda3std3__45__cpo6cbeginE
	.align		8
        /*0030*/ 	.dword	_ZN40_INTERNAL_ba3f1a20_4_k_cu_6e30a1ee_360354cuda3std3__45__cpo4cendE
	.align		8
        /*0038*/ 	.dword	_ZN40_INTERNAL_ba3f1a20_4_k_cu_6e30a1ee_360354cuda3std3__442_GLOBAL__N__ba3f1a20_4_k_cu_6e30a1ee_360356ignoreE
	.align		8
        /*0040*/ 	.dword	_ZN40_INTERNAL_ba3f1a20_4_k_cu_6e30a1ee_360354cuda3std3__419piecewise_constructE
	.align		8
        /*0048*/ 	.dword	_ZN40_INTERNAL_ba3f1a20_4_k_cu_6e30a1ee_360354cuda3std3__48in_placeE
	.align		8
        /*0050*/ 	.dword	_ZN40_INTERNAL_ba3f1a20_4_k_cu_6e30a1ee_360354cuda3std6ranges3__45__cpo4swapE
	.align		8
        /*0058*/ 	.dword	_ZN40_INTERNAL_ba3f1a20_4_k_cu_6e30a1ee_360354cuda3std6ranges3__45__cpo9iter_moveE
	.align		8
        /*0060*/ 	.dword	_ZN40_INTERNAL_ba3f1a20_4_k_cu_6e30a1ee_360354cute7productE
	.align		8
        /*0068*/ 	.dword	_ZN40_INTERNAL_ba3f1a20_4_k_cu_6e30a1ee_360354cute1_E
	.align		8
        /*0070*/ 	.dword	$str$25
	.align		8
        /*0078*/ 	.dword	$str$26
	.align		8
        /*0080*/ 	.dword	$str$27
	.align		8
        /*0088*/ 	.dword	$str$28


//--------------------- .text._ZN7cutlass13device_kernelINS_4gemm6kernel13GemmUniversalIN4cute5tupleIJiiiiEEENS1_10collective13CollectiveMmaINS1_35MainloopSm100TmaUmmaWarpSpecializedILi3ELi2ELi4ENS5_IJNS4_1CILi2EEESB_NSA_ILi1EEEEEEEENS5_IJNSA_ILi128EEESF_NSA_ILi64EEEEEENS_6half_tENS5_IJlSC_lEEESI_NS5_IJSC_llEEENS4_8TiledMMAINS4_8MMA_AtomIJNS4_26SM100_MMA_F16BF16_2x1SM_SSISI_SI_fLi128ELi128ELNS4_4UMMA5MajorE0ELSP_1ELNSO_7ScaleInE0ELSQ_0EEEEEENS4_6LayoutINS5_IJSC_SC_SC_EEENS5_IJNSA_ILi0EEESV_SV_EEEEENS5_IJNS4_10UnderscoreESY_SY_EEEEENS4_28SM100_TMA_2SM_LOAD_MULTICASTENS4_14ComposedLayoutINS4_7SwizzleILi3ELi4ELi3EEENS4_18smem_ptr_flag_bitsILi16EEENST_INS5_IJNSA_ILi8EEESG_EEENS5_IJSG_SC_EEEEEEEvNS4_8identityENS4_18SM100_TMA_2SM_LOADENS12_IS14_S16_NST_INS5_IJSG_S17_EEENS5_IJSC_SG_EEEEEEEvS1C_EENS_8epilogue10collective18CollectiveEpilogueINS1J_23Sm100TmaWarpSpecializedILi4ELi2ELi16ELb1ELb0EEEJNS5_IJSG_SF_SG_EEENS5_IJNST_ISG_SC_EENST_INS5_IJNSA_ILi16EEESB_EEES1F_EEEEESI_SJ_SI_SJ_NS1J_6fusion15FusionCallbacksIS1N_NS1U_17LinearCombinationISI_fSI_fLNS_15FloatRoundStyleE2EEES1O_S1T_JEEENS4_5SM1004TMEM4LOAD26SM100_TMEM_LOAD_32dp32b16xENS4_13SM90_TMA_LOADENS12_INS13_ILi1ELi4ELi3EEES16_NST_INS5_IJS17_S1Q_EEENS5_IJS1Q_SC_EEEEEEENS4_39AutoVectorizingCopyWithAssumedAlignmentILi128EEENS4_14SM90_TMA_STOREES29_S2B_S2B_EEEvvEEEEvNT_6ParamsE --------------------------
	.section	.text._ZN7cutlass13device_kernelINS_4gemm6kernel13GemmUniversalIN4cute5tupleIJiiiiEEENS1_10collective13CollectiveMmaINS1_35MainloopSm100TmaUmmaWarpSpecializedILi3ELi2ELi4ENS5_IJNS4_1CILi2EEESB_NSA_ILi1EEEEEEEENS5_IJNSA_ILi128EEESF_NSA_ILi64EEEEEENS_6half_tENS5_IJlSC_lEEESI_NS5_IJSC_llEEENS4_8TiledMMAINS4_8MMA_AtomIJNS4_26SM100_MMA_F16BF16_2x1SM_SSISI_SI_fLi128ELi128ELNS4_4UMMA5MajorE0ELSP_1ELNSO_7ScaleInE0ELSQ_0EEEEEENS4_6LayoutINS5_IJSC_SC_SC_EEENS5_IJNSA_ILi0EEESV_SV_EEEEENS5_IJNS4_10UnderscoreESY_SY_EEEEENS4_28SM100_TMA_2SM_LOAD_MULTICASTENS4_14ComposedLayoutINS4_7SwizzleILi3ELi4ELi3EEENS4_18smem_ptr_flag_bitsILi16EEENST_INS5_IJNSA_ILi8EEESG_EEENS5_IJSG_SC_EEEEEEEvNS4_8identityENS4_18SM100_TMA_2SM_LOADENS12_IS14_S16_NST_INS5_IJSG_S17_EEENS5_IJSC_SG_EEEEEEEvS1C_EENS_8epilogue10collective18CollectiveEpilogueINS1J_23Sm100TmaWarpSpecializedILi4ELi2ELi16ELb1ELb0EEEJNS5_IJSG_SF_SG_EEENS5_IJNST_ISG_SC_EENST_INS5_IJNSA_ILi16EEESB_EEES1F_EEEEESI_SJ_SI_SJ_NS1J_6fusion15FusionCallbacksIS1N_NS1U_17LinearCombinationISI_fSI_fLNS_15FloatRoundStyleE2EEES1O_S1T_JEEENS4_5SM1004TMEM4LOAD26SM100_TMEM_LOAD_32dp32b16xENS4_13SM90_TMA_LOADENS12_INS13_ILi1ELi4ELi3EEES16_NST_INS5_IJS17_S1Q_EEENS5_IJS1Q_SC_EEEEEEENS4_39AutoVectorizingCopyWithAssumedAlignmentILi128EEENS4_14SM90_TMA_STOREES29_S2B_S2B_EEEvvEEEEvNT_6ParamsE,"ax",@progbits
	.align	128
.text._ZN7cutlass13device_kernelINS_4gemm6kernel13GemmUniversalIN4cute5tupleIJiiiiEEENS1_10collective13CollectiveMmaINS1_35MainloopSm100TmaUmmaWarpSpecializedILi3ELi2ELi4ENS5_IJNS4_1CILi2EEESB_NSA_ILi1EEEEEEEENS5_IJNSA_ILi128EEESF_NSA_ILi64EEEEEENS_6half_tENS5_IJlSC_lEEESI_NS5_IJSC_llEEENS4_8TiledMMAINS4_8MMA_AtomIJNS4_26SM100_MMA_F16BF16_2x1SM_SSISI_SI_fLi128ELi128ELNS4_4UMMA5MajorE0ELSP_1ELNSO_7ScaleInE0ELSQ_0EEEEEENS4_6LayoutINS5_IJSC_SC_SC_EEENS5_IJNSA_ILi0EEESV_SV_EEEEENS5_IJNS4_10UnderscoreESY_SY_EEEEENS4_28SM100_TMA_2SM_LOAD_MULTICASTENS4_14ComposedLayoutINS4_7SwizzleILi3ELi4ELi3EEENS4_18smem_ptr_flag_bitsILi16EEENST_INS5_IJNSA_ILi8EEESG_EEENS5_IJSG_SC_EEEEEEEvNS4_8identityENS4_18SM100_TMA_2SM_LOADENS12_IS14_S16_NST_INS5_IJSG_S17_EEENS5_IJSC_SG_EEEEEEEvS1C_EENS_8epilogue10collective18CollectiveEpilogueINS1J_23Sm100TmaWarpSpecializedILi4ELi2ELi16ELb1ELb0EEEJNS5_IJSG_SF_SG_EEENS5_IJNST_ISG_SC_EENST_INS5_IJNSA_ILi16EEESB_EEES1F_EEEEESI_SJ_SI_SJ_NS1J_6fusion15FusionCallbacksIS1N_NS1U_17LinearCombinationISI_fSI_fLNS_15FloatRoundStyleE2EEES1O_S1T_JEEENS4_5SM1004TMEM4LOAD26SM100_TMEM_LOAD_32dp32b16xENS4_13SM90_TMA_LOADENS12_INS13_ILi1ELi4ELi3EEES16_NST_INS5_IJS17_S1Q_EEENS5_IJS1Q_SC_EEEEEEENS4_39AutoVectorizingCopyWithAssumedAlignmentILi128EEENS4_14SM90_TMA_STOREES29_S2B_S2B_EEEvvEEEEvNT_6ParamsE:
        .type           _ZN7cutlass13device_kernelINS_4gemm6kernel13GemmUniversalIN4cute5tupleIJiiiiEEENS1_10collective13CollectiveMmaINS1_35MainloopSm100TmaUmmaWarpSpecializedILi3ELi2ELi4ENS5_IJNS4_1CILi2EEESB_NSA_ILi1EEEEEEEENS5_IJNSA_ILi128EEESF_NSA_ILi64EEEEEENS_6half_tENS5_IJlSC_lEEESI_NS5_IJSC_llEEENS4_8TiledMMAINS4_8MMA_AtomIJNS4_26SM100_MMA_F16BF16_2x1SM_SSISI_SI_fLi128ELi128ELNS4_4UMMA5MajorE0ELSP_1ELNSO_7ScaleInE0ELSQ_0EEEEEENS4_6LayoutINS5_IJSC_SC_SC_EEENS5_IJNSA_ILi0EEESV_SV_EEEEENS5_IJNS4_10UnderscoreESY_SY_EEEEENS4_28SM100_TMA_2SM_LOAD_MULTICASTENS4_14ComposedLayoutINS4_7SwizzleILi3ELi4ELi3EEENS4_18smem_ptr_flag_bitsILi16EEENST_INS5_IJNSA_ILi8EEESG_EEENS5_IJSG_SC_EEEEEEEvNS4_8identityENS4_18SM100_TMA_2SM_LOADENS12_IS14_S16_NST_INS5_IJSG_S17_EEENS5_IJSC_SG_EEEEEEEvS1C_EENS_8epilogue10collective18CollectiveEpilogueINS1J_23Sm100TmaWarpSpecializedILi4ELi2ELi16ELb1ELb0EEEJNS5_IJSG_SF_SG_EEENS5_IJNST_ISG_SC_EENST_INS5_IJNSA_ILi16EEESB_EEES1F_EEEEESI_SJ_SI_SJ_NS1J_6fusion15FusionCallbacksIS1N_NS1U_17LinearCombinationISI_fSI_fLNS_15FloatRoundStyleE2EEES1O_S1T_JEEENS4_5SM1004TMEM4LOAD26SM100_TMEM_LOAD_32dp32b16xENS4_13SM90_TMA_LOADENS12_INS13_ILi1ELi4ELi3EEES16_NST_INS5_IJS17_S1Q_EEENS5_IJS1Q_SC_EEEEEEENS4_39AutoVectorizingCopyWithAssumedAlignmentILi128EEENS4_14SM90_TMA_STOREES29_S2B_S2B_EEEvvEEEEvNT_6ParamsE,@function
        .size           _ZN7cutlass13device_kernelINS_4gemm6kernel13GemmUniversalIN4cute5tupleIJiiiiEEENS1_10collective13CollectiveMmaINS1_35MainloopSm100TmaUmmaWarpSpecializedILi3ELi2ELi4ENS5_IJNS4_1CILi2EEESB_NSA_ILi1EEEEEEEENS5_IJNSA_ILi128EEESF_NSA_ILi64EEEEEENS_6half_tENS5_IJlSC_lEEESI_NS5_IJSC_llEEENS4_8TiledMMAINS4_8MMA_AtomIJNS4_26SM100_MMA_F16BF16_2x1SM_SSISI_SI_fLi128ELi128ELNS4_4UMMA5MajorE0ELSP_1ELNSO_7ScaleInE0ELSQ_0EEEEEENS4_6LayoutINS5_IJSC_SC_SC_EEENS5_IJNSA_ILi0EEESV_SV_EEEEENS5_IJNS4_10UnderscoreESY_SY_EEEEENS4_28SM100_TMA_2SM_LOAD_MULTICASTENS4_14ComposedLayoutINS4_7SwizzleILi3ELi4ELi3EEENS4_18smem_ptr_flag_bitsILi16EEENST_INS5_IJNSA_ILi8EEESG_EEENS5_IJSG_SC_EEEEEEEvNS4_8identityENS4_18SM100_TMA_2SM_LOADENS12_IS14_S16_NST_INS5_IJSG_S17_EEENS5_IJSC_SG_EEEEEEEvS1C_EENS_8epilogue10collective18CollectiveEpilogueINS1J_23Sm100TmaWarpSpecializedILi4ELi2ELi16ELb1ELb0EEEJNS5_IJSG_SF_SG_EEENS5_IJNST_ISG_SC_EENST_INS5_IJNSA_ILi16EEESB_EEES1F_EEEEESI_SJ_SI_SJ_NS1J_6fusion15FusionCallbacksIS1N_NS1U_17LinearCombinationISI_fSI_fLNS_15FloatRoundStyleE2EEES1O_S1T_JEEENS4_5SM1004TMEM4LOAD26SM100_TMEM_LOAD_32dp32b16xENS4_13SM90_TMA_LOADENS12_INS13_ILi1ELi4ELi3EEES16_NST_INS5_IJS17_S1Q_EEENS5_IJS1Q_SC_EEEEEEENS4_39AutoVectorizingCopyWithAssumedAlignmentILi128EEENS4_14SM90_TMA_STOREES29_S2B_S2B_EEEvvEEEEvNT_6ParamsE,(.L_x_194 - _ZN7cutlass13device_kernelINS_4gemm6kernel13GemmUniversalIN4cute5tupleIJiiiiEEENS1_10collective13CollectiveMmaINS1_35MainloopSm100TmaUmmaWarpSpecializedILi3ELi2ELi4ENS5_IJNS4_1CILi2EEESB_NSA_ILi1EEEEEEEENS5_IJNSA_ILi128EEESF_NSA_ILi64EEEEEENS_6half_tENS5_IJlSC_lEEESI_NS5_IJSC_llEEENS4_8TiledMMAINS4_8MMA_AtomIJNS4_26SM100_MMA_F16BF16_2x1SM_SSISI_SI_fLi128ELi128ELNS4_4UMMA5MajorE0ELSP_1ELNSO_7ScaleInE0ELSQ_0EEEEEENS4_6LayoutINS5_IJSC_SC_SC_EEENS5_IJNSA_ILi0EEESV_SV_EEEEENS5_IJNS4_10UnderscoreESY_SY_EEEEENS4_28SM100_TMA_2SM_LOAD_MULTICASTENS4_14ComposedLayoutINS4_7SwizzleILi3ELi4ELi3EEENS4_18smem_ptr_flag_bitsILi16EEENST_INS5_IJNSA_ILi8EEESG_EEENS5_IJSG_SC_EEEEEEEvNS4_8identityENS4_18SM100_TMA_2SM_LOADENS12_IS14_S16_NST_INS5_IJSG_S17_EEENS5_IJSC_SG_EEEEEEEvS1C_EENS_8epilogue10collective18CollectiveEpilogueINS1J_23Sm100TmaWarpSpecializedILi4ELi2ELi16ELb1ELb0EEEJNS5_IJSG_SF_SG_EEENS5_IJNST_ISG_SC_EENST_INS5_IJNSA_ILi16EEESB_EEES1F_EEEEESI_SJ_SI_SJ_NS1J_6fusion15FusionCallbacksIS1N_NS1U_17LinearCombinationISI_fSI_fLNS_15FloatRoundStyleE2EEES1O_S1T_JEEENS4_5SM1004TMEM4LOAD26SM100_TMEM_LOAD_32dp32b16xENS4_13SM90_TMA_LOADENS12_INS13_ILi1ELi4ELi3EEES16_NST_INS5_IJS17_S1Q_EEENS5_IJS1Q_SC_EEEEEEENS4_39AutoVectorizingCopyWithAssumedAlignmentILi128EEENS4_14SM90_TMA_STOREES29_S2B_S2B_EEEvvEEEEvNT_6ParamsE)
        .other          _ZN7cutlass13device_kernelINS_4gemm6kernel13GemmUniversalIN4cute5tupleIJiiiiEEENS1_10collective13CollectiveMmaINS1_35MainloopSm100TmaUmmaWarpSpecializedILi3ELi2ELi4ENS5_IJNS4_1CILi2EEESB_NSA_ILi1EEEEEEEENS5_IJNSA_ILi128EEESF_NSA_ILi64EEEEEENS_6half_tENS5_IJlSC_lEEESI_NS5_IJSC_llEEENS4_8TiledMMAINS4_8MMA_AtomIJNS4_26SM100_MMA_F16BF16_2x1SM_SSISI_SI_fLi128ELi128ELNS4_4UMMA5MajorE0ELSP_1ELNSO_7ScaleInE0ELSQ_0EEEEEENS4_6LayoutINS5_IJSC_SC_SC_EEENS5_IJNSA_ILi0EEESV_SV_EEEEENS5_IJNS4_10UnderscoreESY_SY_EEEEENS4_28SM100_TMA_2SM_LOAD_MULTICASTENS4_14ComposedLayoutINS4_7SwizzleILi3ELi4ELi3EEENS4_18smem_ptr_flag_bitsILi16EEENST_INS5_IJNSA_ILi8EEESG_EEENS5_IJSG_SC_EEEEEEEvNS4_8identityENS4_18SM100_TMA_2SM_LOADENS12_IS14_S16_NST_INS5_IJSG_S17_EEENS5_IJSC_SG_EEEEEEEvS1C_EENS_8epilogue10collective18CollectiveEpilogueINS1J_23Sm100TmaWarpSpecializedILi4ELi2ELi16ELb1ELb0EEEJNS5_IJSG_SF_SG_EEENS5_IJNST_ISG_SC_EENST_INS5_IJNSA_ILi16EEESB_EEES1F_EEEEESI_SJ_SI_SJ_NS1J_6fusion15FusionCallbacksIS1N_NS1U_17LinearCombinationISI_fSI_fLNS_15FloatRoundStyleE2EEES1O_S1T_JEEENS4_5SM1004TMEM4LOAD26SM100_TMEM_LOAD_32dp32b16xENS4_13SM90_TMA_LOADENS12_INS13_ILi1ELi4ELi3EEES16_NST_INS5_IJS17_S1Q_EEENS5_IJS1Q_SC_EEEEEEENS4_39AutoVectorizingCopyWithAssumedAlignmentILi128EEENS4_14SM90_TMA_STOREES29_S2B_S2B_EEEvvEEEEvNT_6ParamsE,@"STO_CUDA_ENTRY STV_DEFAULT"
_ZN7cutlass13device_kernelINS_4gemm6kernel13GemmUniversalIN4cute5tupleIJiiiiEEENS1_10collective13CollectiveMmaINS1_35MainloopSm100TmaUmmaWarpSpecializedILi3ELi2ELi4ENS5_IJNS4_1CILi2EEESB_NSA_ILi1EEEEEEEENS5_IJNSA_ILi128EEESF_NSA_ILi64EEEEEENS_6half_tENS5_IJlSC_lEEESI_NS5_IJSC_llEEENS4_8TiledMMAINS4_8MMA_AtomIJNS4_26SM100_MMA_F16BF16_2x1SM_SSISI_SI_fLi128ELi128ELNS4_4UMMA5MajorE0ELSP_1ELNSO_7ScaleInE0ELSQ_0EEEEEENS4_6LayoutINS5_IJSC_SC_SC_EEENS5_IJNSA_ILi0EEESV_SV_EEEEENS5_IJNS4_10UnderscoreESY_SY_EEEEENS4_28SM100_TMA_2SM_LOAD_MULTICASTENS4_14ComposedLayoutINS4_7SwizzleILi3ELi4ELi3EEENS4_18smem_ptr_flag_bitsILi16EEENST_INS5_IJNSA_ILi8EEESG_EEENS5_IJSG_SC_EEEEEEEvNS4_8identityENS4_18SM100_TMA_2SM_LOADENS12_IS14_S16_NST_INS5_IJSG_S17_EEENS5_IJSC_SG_EEEEEEEvS1C_EENS_8epilogue10collective18CollectiveEpilogueINS1J_23Sm100TmaWarpSpecializedILi4ELi2ELi16ELb1ELb0EEEJNS5_IJSG_SF_SG_EEENS5_IJNST_ISG_SC_EENST_INS5_IJNSA_ILi16EEESB_EEES1F_EEEEESI_SJ_SI_SJ_NS1J_6fusion15FusionCallbacksIS1N_NS1U_17LinearCombinationISI_fSI_fLNS_15FloatRoundStyleE2EEES1O_S1T_JEEENS4_5SM1004TMEM4LOAD26SM100_TMEM_LOAD_32dp32b16xENS4_13SM90_TMA_LOADENS12_INS13_ILi1ELi4ELi3EEES16_NST_INS5_IJS17_S1Q_EEENS5_IJS1Q_SC_EEEEEEENS4_39AutoVectorizingCopyWithAssumedAlignmentILi128EEENS4_14SM90_TMA_STOREES29_S2B_S2B_EEEvvEEEEvNT_6ParamsE:
[----:B------:R-:W1:Y:S01]  /*0000*/  LDC R1, c[0x0][0x37c] ;  /* 0x0000df00ff017b82 */ /* 0x000e620000000800 */
[----:B------:R-:W2:Y:S01]  /*0010*/  S2R R60, SR_TID.X ;  /* 0x00000000003c7919 */ /* 0x000ea20000002100 */
[----:B------:R-:W3:Y:S06]  /*0020*/  LDCU.64 UR8, c[0x0][0x890] ;  /* 0x00011200ff0877ac */ /* 0x000eec0008000a00 */
[----:B------:R-:W4:Y:S01]  /*0030*/  S2UR UR47, SR_CgaCtaId ;  /* 0x00000000002f79c3 */ /* 0x000f220000008800 */
[----:B------:R-:W-:Y:S02]  /*0040*/  PRMT R46, RZ, 0x7610, R46 ;  /* 0x00007610ff2e7816 */ /* 0x000fe4000000002e */
[----:B------:R-:W-:Y:S01]  /*0050*/  ELECT P1, URZ, PT ;  /* 0x0000000000ff782f */ /* 0x000fe20003820000 */
[----:B---3--:R-:W-:-:S04]  /*0060*/  UISETP.NE.U32.AND UP0, UPT, UR8, URZ, UPT ;  /* 0x000000ff0800728c */ /* 0x008fc8000bf05070 */
[----:B------:R-:W-:Y:S02]  /*0070*/  UISETP.NE.AND.EX UP0, UPT, UR9, URZ, UPT, UP0 ;  /* 0x000000ff0900728c */ /* 0x000fe4000bf05300 */
[----:B----4-:R-:W-:Y:S02]  /*0080*/  ULOP3.LUT UR48, UR47, 0x1, URZ, 0xc0, !UPT ;  /* 0x000000012f307892 */ /* 0x010fe4000f8ec0ff */
[----:B------:R-:W-:Y:S01]  /*0090*/  ULOP3.LUT UR49, UR47, 0x1, URZ, 0x3c, !UPT ;  /* 0x000000012f317892 */ /* 0x000fe2000f8e3cff */
[----:B--2---:R-:W-:-:S05]  /*00a0*/  SHF.R.U32.HI R47, RZ, 0x5, R60 ;  /* 0x00000005ff2f7819 */ /* 0x004fca000001163c */
[----:B------:R-:W2:Y:S02]  /*00b0*/  SHFL.IDX PT, R0, R47, RZ, 0x1f ;  /* 0x00001fff2f007589 */ /* 0x000ea400000e0000 */
[----:B--2---:R-:W-:Y:S01]  /*00c0*/  R2UR UR25, R0 ;  /* 0x00000000001972ca */ /* 0x004fe200000e0000 */
[----:B-1----:R-:W-:-:S14]  /*00d0*/  BRA.U UP0, `(.L_x_0) ;  /* 0x0000000100307547 */ /* 0x002fdc000b800000 */
[----:B------:R-:W1:Y:S02]  /*00e0*/  LDCU.64 UR4, c[0x0][0x888] ;  /* 0x00011100ff0477ac */ /* 0x000e640008000a00 */
[----:B-1----:R-:W-:-:S04]  /*00f0*/  UISETP.NE.U32.AND UP0, UPT, UR4, URZ, UPT ;  /* 0x000000ff0400728c */ /* 0x002fc8000bf05070 */
[----:B------:R-:W-:-:S09]  /*0100*/  UISETP.NE.AND.EX UP0, UPT, UR5, URZ, UPT, UP0 ;  /* 0x000000ff0500728c */ /* 0x000fd2000bf05300 */
[----:B------:R-:W-:Y:S05]  /*0110*/  BRA.U !UP0, `(.L_x_1) ;  /* 0x0000000108147547 */ /* 0x000fea000b800000 */
[----:B------:R-:W1:Y:S01]  /*0120*/  LDC.64 R2, c[0x0][0x888] ;  /* 0x00022200ff027b82 */ /* 0x000e620000000a00 */
[----:B------:R-:W1:Y:S02]  /*0130*/  LDCU.64 UR4, c[0x0][0x358] ;  /* 0x00006b00ff0477ac */ /* 0x000e640008000a00 */
[----:B-1----:R1:W5:Y:S01]  /*0140*/  LDG.E R27, desc[UR4][R2.64] ;  /* 0x00000004021b7981 */ /* 0x002362000c1e1900 */
[----:B------:R-:W-:Y:S01]  /*0150*/  HFMA2 R46, -RZ, RZ, 0, 5.9604644775390625e-08 ;  /* 0x00000001ff2e7431 */ /* 0x000fe200000001ff */
[----:B------:R-:W-:Y:S05]  /*0160*/  BRA `(.L_x_0) ;  /* 0x00000000000c7947 */ /* 0x000fea0003800000 */
.L_x_1:
[----:B------:R-:W1:Y:S01]  /*0170*/  LDCU UR4, c[0x0][0x880] ;  /* 0x00011000ff0477ac */ /* 0x000e620008000800 */
[----:B------:R-:W-:Y:S01]  /*0180*/  HFMA2 R46, -RZ, RZ, 0, 5.9604644775390625e-08 ;  /* 0x00000001ff2e7431 */ /* 0x000fe200000001ff */
[----:B-1----:R-:W-:-:S07]  /*0190*/  MOV R27, UR4 ;  /* 0x00000004001b7c02 */ /* 0x002fce0008000f00 */
.L_x_0:
[----:B------:R-:W2:Y:S02]  /*01a0*/  LDCU.64 UR4, c[0x0][0x8b0] ;  /* 0x00011600ff0477ac */ /* 0x000ea40008000a00 */
[----:B--2---:R-:W-:-:S04]  /*01b0*/  UISETP.NE.U32.AND UP0, UPT, UR4, URZ, UPT ;  /* 0x000000ff0400728c */ /* 0x004fc8000bf05070 */
[----:B------:R-:W-:-:S09]  /*01c0*/  UISETP.NE.AND.EX UP0, UPT, UR5, URZ, UPT, UP0 ;  /* 0x000000ff0500728c */ /* 0x000fd2000bf05300 */
[----:B------:R-:W-:Y:S05]  /*01d0*/  BRA.U UP0, `(.L_x_2) ;  /* 0x0000000100287547 */ /* 0x000fea000b800000 */
[----:B------:R-:W2:Y:S02]  /*01e0*/  LDCU.64 UR4, c[0x0][0x8a8] ;  /* 0x00011500ff0477ac */ /* 0x000ea40008000a00 */
[----:B--2---:R-:W-:-:S04]  /*01f0*/  UISETP.NE.U32.AND UP0, UPT, UR4, URZ, UPT ;  /* 0x000000ff0400728c */ /* 0x004fc8000bf05070 */
[----:B------:R-:W-:-:S09]  /*0200*/  UISETP.NE.AND.EX UP0, UPT, UR5, URZ, UPT, UP0 ;  /* 0x000000ff0500728c */ /* 0x000fd2000bf05300 */
[----:B------:R-:W-:Y:S05]  /*0210*/  BRA.U !UP0, `(.L_x_3) ;  /* 0x0000000108107547 */ /* 0x000fea000b800000 */
[----:B------:R-:W2:Y:S01]  /*0220*/  LDC.64 R24, c[0x0][0x8a8] ;  /* 0x00022a00ff187b82 */ /* 0x000ea20000000a00 */
[----:B------:R-:W2:Y:S02]  /*0230*/  LDCU.64 UR4, c[0x0][0x358] ;  /* 0x00006b00ff0477ac */ /* 0x000ea40008000a00 */
[----:B--2---:R2:W5:Y:S01]  /*0240*/  LDG.E R24, desc[UR4][R24.64] ;  /* 0x0000000418187981 */ /* 0x004562000c1e1900 */
[----:B------:R-:W-:Y:S05]  /*0250*/  BRA `(.L_x_2) ;  /* 0x0000000000087947 */ /* 0x000fea0003800000 */
.L_x_3:
[----:B------:R-:W2:Y:S02]  /*0260*/  LDCU UR4, c[0x0][0x8a0] ;  /* 0x00011400ff0477ac */ /* 0x000ea40008000800 */
[----:B--2---:R-:W-:Y:S02]  /*0270*/  MOV R24, UR4 ;  /* 0x0000000400187c02 */ /* 0x004fe40008000f00 */
.L_x_2:
[----:B------:R-:W-:Y:S01]  /*0280*/  IMAD.U32 R0, RZ, RZ, UR25 ;  /* 0x00000019ff007e24 */ /* 0x000fe2000f8e00ff */
[----:B------:R-:W-:Y:S04]  /*0290*/  BSSY.RECONVERGENT B0, `(.L_x_4) ;  /* 0x000000c000007945 */ /* 0x000fe80003800200 */
[C---:B------:R-:W-:Y:S02]  /*02a0*/  ISETP.NE.OR P2, PT, R0.reuse, 0x1, !P1 ;  /* 0x000000010000780c */ /* 0x040fe40004f45670 */
[----:B------:R-:W-:-:S11]  /*02b0*/  ISETP.NE.OR P0, PT, R0, 0x3, !P1 ;  /* 0x000000030000780c */ /* 0x000fd60004f05670 */
[----:B------:R-:W-:Y:S05]  /*02c0*/  @P2 BRA `(.L_x_5) ;  /* 0x0000000000202947 */ /* 0x000fea0003800000 */
[----:B------:R-:W3:Y:S02]  /*02d0*/  LDCU.64 UR4, c[0x0][0x348] ;  /* 0x00006900ff0477ac */ /* 0x000ee40008000a00 */
[----:B---3--:R-:W-:Y:S02]  /*02e0*/  UIADD3 UR6, UP1, UPT, UR4, 0x80, URZ ;  /* 0x0000008004067890 */ /* 0x008fe4000ff3e0ff */
[----:B------:R-:W-:Y:S02]  /*02f0*/  UIADD3 UR4, UP0, UPT, UR4, 0x180, URZ ;  /* 0x0000018004047890 */ /* 0x000fe4000ff1e0ff */
[----:B------:R-:W-:Y:S02]  /*0300*/  UIADD3.X UR7, UPT, UPT, URZ, UR5, URZ, UP1, !UPT ;  /* 0x00000005ff077290 */ /* 0x000fe40008ffe4ff */
[----:B------:R-:W-:-:S07]  /*0310*/  UIADD3.X UR5, UPT, UPT, URZ, UR5, URZ, UP0, !UPT ;  /* 0x00000005ff057290 */ /* 0x000fce00087fe4ff */
[----:B------:R3:W-:Y:S02]  /*0320*/  UTMACCTL.PF [UR6] ;  /* 0x00000000060079b9 */ /* 0x0007e40008040000 */
[----:B------:R3:W-:Y:S02]  /*0330*/  UTMACCTL.PF [UR4] ;  /* 0x00000000040079b9 */ /* 0x0007e40008040000 */
[----:B---3--:R-:W-:Y:S01]  /*0340*/  NOP ;  /* 0x0000000000007918 */ /* 0x008fe20000000000 */
.L_x_5:
[----:B------:R-:W-:Y:S05]  /*0350*/  BSYNC.RECONVERGENT B0 ;  /* 0x0000000000007941 */ /* 0x000fea0003800200 */
.L_x_4:
[----:B------:R-:W-:Y:S04]  /*0360*/  BSSY.RECONVERGENT B0, `(.L_x_6) ;  /* 0x000000a000007945 */ /* 0x000fe80003800200 */
        /* <DEDUP_REMOVED lines=9> */
.L_x_7:
[----:B------:R-:W-:Y:S05]  /*0400*/  BSYNC.RECONVERGENT B0 ;  /* 0x0000000000007941 */ /* 0x000fea0003800200 */
.L_x_6:
[----:B------:R-:W3:Y:S01]  /*0410*/  LDCU.64 UR4, c[0x0][0x888] ;  /* 0x00011100ff0477ac */ /* 0x000ee20008000a00 */
[----:B------:R-:W-:Y:S02]  /*0420*/  UISETP.EQ.U32.AND UP1, UPT, UR8, URZ, UPT ;  /* 0x000000ff0800728c */ /* 0x000fe4000bf22070 */
[----:B------:R-:W-:Y:S02]  /*0430*/  UPLOP3.LUT UP3, UPT, UPT, UPT, UPT, 0x80, 0x8 ;  /* 0x000000000008789c */ /* 0x000fe40003f6f070 */
[----:B---3--:R-:W-:-:S04]  /*0440*/  UISETP.NE.U32.AND UP0, UPT, UR4, URZ, UPT ;  /* 0x000000ff0400728c */ /* 0x008fc8000bf05070 */
[----:B------:R-:W-:-:S04]  /*0450*/  UISETP.NE.AND.EX UP0, UPT, UR5, URZ, UPT, UP0 ;  /* 0x000000ff0500728c */ /* 0x000fc8000bf05300 */
[----:B------:R-:W-:-:S04]  /*0460*/  UISETP.EQ.OR.EX UP2, UPT, UR9, URZ, !UP0, UP1 ;  /* 0x000000ff0900728c */ /* 0x000fc8000c742710 */
[----:B------:R-:W-:-:S06]  /*0470*/  UP2UR UR4, UPR, URZ, 0x4 ;  /* 0x00000004ff047883 */ /* 0x000fcc0008000000 */
[----:B------:R-:W-:Y:S01]  /*0480*/  MOV R51, UR4 ;  /* 0x0000000400337c02 */ /* 0x000fe20008000f00 */
[----:B------:R-:W-:Y:S06]  /*0490*/  BRA.U !UP2, `(.L_x_8) ;  /* 0x000000010a207547 */ /* 0x000fec000b800000 */
[----:B------:R-:W-:Y:S01]  /*04a0*/  UISETP.NE.U32.AND UP1, UPT, UR8, URZ, UPT ;  /* 0x000000ff0800728c */ /* 0x000fe2000bf25070 */
[----:B-----5:R-:W-:Y:S01]  /*04b0*/  FSETP.NEU.AND P0, PT, R27, RZ, PT ;  /* 0x000000ff1b00720b */ /* 0x020fe20003f0d000 */
[----:B------:R-:W-:Y:S02]  /*04c0*/  USEL UR4, URZ, 0xffffffff, UP0 ;  /* 0xffffffffff047887 */ /* 0x000fe40008000000 */
[----:B------:R-:W-:-:S10]  /*04d0*/  UISETP.NE.AND.EX UP1, UPT, UR9, URZ, UPT, UP1 ;  /* 0x000000ff0900728c */ /* 0x000fd4000bf25310 */
[----:B------:R-:W-:Y:S01]  /*04e0*/  VOTEU.ANY UP0, P0 ;  /* 0x0000000000ff7886 */ /* 0x000fe20000000100 */
[----:B------:R-:W-:-:S04]  /*04f0*/  @!UP1 USEL UR4, URZ, 0xffffffff, UP0 ;  /* 0xffffffffff049887 */ /* 0x000fc80008000000 */
[----:B------:R-:W-:-:S04]  /*0500*/  ULOP3.LUT UR4, UR4, 0x1, URZ, 0xc0, !UPT ;  /* 0x0000000104047892 */ /* 0x000fc8000f8ec0ff */
[----:B------:R-:W-:-:S11]  /*0510*/  UISETP.NE.U32.AND UP3, UPT, UR4, 0x1, UPT ;  /* 0x000000010400788c */ /* 0x000fd6000bf65070 */
.L_x_8:
[----:B------:R-:W3:Y:S01]  /*0520*/  SHFL.IDX PT, R0, R47, RZ, 0x1f ;  /* 0x00001fff2f007589 */ /* 0x000ee200000e0000 */
[----:B------:R-:W-:-:S04]  /*0530*/  UISETP.NE.AND UP0, UPT, UR25, 0x2, UPT ;  /* 0x000000021900788c */ /* 0x000fc8000bf05270 */
[----:B------:R-:W-:Y:S02]  /*0540*/  UISETP.EQ.AND UP1, UPT, UR48, URZ, !UP0 ;  /* 0x000000ff3000728c */ /* 0x000fe4000c722270 */
[----:B------:R-:W-:-:S04]  /*0550*/  USEL UR46, URZ, 0x1, UP0 ;  /* 0x00000001ff2e7887 */ /* 0x000fc80008000000 */
[----:B------:R-:W-:Y:S02]  /*0560*/  PLOP3.LUT P3, PT, P1, PT, UP1, 0x80, 0x8 ;  /* 0x000000000008781c */ /* 0x000fe40000f6f018 */
[----:B---3--:R-:W-:-:S13]  /*0570*/  ISETP.NE.AND P0, PT, R0, RZ, PT ;  /* 0x000000ff0000720c */ /* 0x008fda0003f05270 */
[----:B------:R-:W-:Y:S05]  /*0580*/  @P0 BRA `(.L_x_9) ;  /* 0x00000000004c0947 */ /* 0x000fea0003800000 */
[----:B------:R-:W-:Y:S01]  /*0590*/  UMOV UR4, 0x400 ;  /* 0x0000040000047882 */ /* 0x000fe20000000000 */
[----:B------:R-:W-:Y:S01]  /*05a0*/  UMOV UR8, 0x1 ;  /* 0x0000000100087882 */ /* 0x000fe20000000000 */
[----:B------:R-:W-:Y:S01]  /*05b0*/  UMOV UR6, 0x2 ;  /* 0x0000000200067882 */ /* 0x000fe20000000000 */
[----:B------:R-:W-:Y:S02]  /*05c0*/  ULEA UR4, UR47, UR4, 0x18 ;  /* 0x000000042f047291 */ /* 0x000fe4000f8ec0ff */
[----:B------:R-:W-:-:S04]  /*05d0*/  UIADD3 UR8, UPT, UPT, -UR8, 0x100000, URZ ;  /* 0x0010000008087890 */ /* 0x000fc8000fffe1ff */
[----:B------:R-:W-:Y:S02]  /*05e0*/  USHF.L.U32 UR9, UR8, 0xb, URZ ;  /* 0x0000000b08097899 */ /* 0x000fe400080006ff */
[----:B------:R-:W-:Y:S02]  /*05f0*/  USHF.L.U32 UR8, UR8, 0x1, URZ ;  /* 0x0000000108087899 */ /* 0x000fe400080006ff */
[----:B------:R-:W-:-:S04]  /*0600*/  UIADD3 UR6, UPT, UPT, -UR6, 0x100000, URZ ;  /* 0x0010000006067890 */ /* 0x000fc8000fffe1ff */
[----:B------:R-:W-:Y:S02]  /*0610*/  USHF.L.U32 UR7, UR6, 0xb, URZ ;  /* 0x0000000b06077899 */ /* 0x000fe400080006ff */
[----:B------:R-:W-:Y:S01]  /*0620*/  USHF.L.U32 UR6, UR6, 0x1, URZ ;  /* 0x0000000106067899 */ /* 0x000fe200080006ff */
[----:B------:R-:W-:Y:S01]  /*0630*/  ELECT P0, URZ, PT ;  /* 0x0000000000ff782f */ /* 0x000fe20003800000 */
[----:B------:R-:W3:Y:S02]  /*0640*/  FENCE.VIEW.ASYNC.S ;  /* 0x00000000000073c6 */ /* 0x000ee40000000000 */
[----:B---3--:R3:W4:Y:S08]  /*0650*/  SYNCS.EXCH.64 URZ, [UR4], UR8 ;  /* 0x0000000804ff75b2 */ /* 0x0087300008000100 */
[----:B------:R3:W1:Y:S01]  /*0660*/  SYNCS.EXCH.64 URZ, [UR4+0x18], UR6 ;  /* 0x0000180604ff75b2 */ /* 0x0006620008000100 */
[----:B------:R3:W1:Y:S01]  /*0670*/  SYNCS.EXCH.64 URZ, [UR4+0x8], UR8 ;  /* 0x0000080804ff75b2 */ /* 0x0006620008000100 */
[----:B------:R3:W1:Y:S01]  /*0680*/  SYNCS.EXCH.64 URZ, [UR4+0x20], UR6 ;  /* 0x0000200604ff75b2 */ /* 0x0006620008000100 */
[----:B------:R3:W1:Y:S01]  /*0690*/  SYNCS.EXCH.64 URZ, [UR4+0x10], UR8 ;  /* 0x0000100804ff75b2 */ /* 0x0006620008000100 */
[----:B------:R3:W1:Y:S01]  /*06a0*/  SYNCS.EXCH.64 URZ, [UR4+0x28], UR6 ;  /* 0x0000280604ff75b2 */ /* 0x0006620008000100 */
[----:B------:R-:W-:Y:S01]  /*06b0*/  NOP ;  /* 0x0000000000007918 */ /* 0x000fe20000000000 */
.L_x_9:
[----:B------:R-:W2:Y:S01]  /*06c0*/  SHFL.IDX PT, R0, R47, RZ, 0x1f ;  /* 0x00001fff2f007589 */ /* 0x000ea200000e0000 */
[----:B------:R-:W-:Y:S01]  /*06d0*/  NOP ;  /* 0x0000000000007918 */ /* 0x000fe20000000000 */
[----:B--2---:R-:W-:-:S13]  /*06e0*/  ISETP.NE.AND P0, PT, R0, 0x1, PT ;  /* 0x000000010000780c */ /* 0x004fda0003f05270 */
[----:B------:R-:W-:Y:S05]  /*06f0*/  @P0 BRA `(.L_x_10) ;  /* 0x0000000000540947 */ /* 0x000fea0003800000 */
[----:B---3--:R-:W-:Y:S01]  /*0700*/  UMOV UR4, 0x400 ;  /* 0x0000040000047882 */ /* 0x008fe20000000000 */
        /* <DEDUP_REMOVED lines=10> */
[----:B------:R-:W2:Y:S02]  /*07b0*/  FENCE.VIEW.ASYNC.S ;  /* 0x00000000000073c6 */ /* 0x000ea40000000000 */
[----:B--2---:R2:W3:Y:S08]  /*07c0*/  SYNCS.EXCH.64 URZ, [UR4+0x30], UR8 ;  /* 0x0000300804ff75b2 */ /* 0x0044f00008000100 */
[----:B------:R2:W1:Y:S01]  /*07d0*/  SYNCS.EXCH.64 URZ, [UR4+0x50], UR6 ;  /* 0x0000500604ff75b2 */ /* 0x0004620008000100 */
[----:B------:R2:W1:Y:S01]  /*07e0*/  SYNCS.EXCH.64 URZ, [UR4+0x38], UR8 ;  /* 0x0000380804ff75b2 */ /* 0x0004620008000100 */
[----:B------:R2:W1:Y:S01]  /*07f0*/  SYNCS.EXCH.64 URZ, [UR4+0x58], UR6 ;  /* 0x0000580604ff75b2 */ /* 0x0004620008000100 */
[----:B------:R2:W1:Y:S01]  /*0800*/  SYNCS.EXCH.64 URZ, [UR4+0x40], UR8 ;  /* 0x0000400804ff75b2 */ /* 0x0004620008000100 */
[----:B------:R2:W1:Y:S01]  /*0810*/  SYNCS.EXCH.64 URZ, [UR4+0x60], UR6 ;  /* 0x0000600604ff75b2 */ /* 0x0004620008000100 */
[----:B------:R2:W1:Y:S01]  /*0820*/  SYNCS.EXCH.64 URZ, [UR4+0x48], UR8 ;  /* 0x0000480804ff75b2 */ /* 0x0004620008000100 */
[----:B------:R2:W1:Y:S01]  /*0830*/  SYNCS.EXCH.64 URZ, [UR4+0x68], UR6 ;  /* 0x0000680604ff75b2 */ /* 0x0004620008000100 */
[----:B------:R-:W-:Y:S01]  /*0840*/  NOP ;  /* 0x0000000000007918 */ /* 0x000fe20000000000 */
.L_x_10:
[----:B------:R-:W4:Y:S01]  /*0850*/  SHFL.IDX PT, R0, R47, RZ, 0x1f ;  /* 0x00001fff2f007589 */ /* 0x000f2200000e0000 */
[----:B------:R-:W-:Y:S01]  /*0860*/  NOP ;  /* 0x0000000000007918 */ /* 0x000fe20000000000 */
[----:B----4-:R-:W-:-:S13]  /*0870*/  ISETP.NE.AND P0, PT, R0, 0x3, PT ;  /* 0x000000030000780c */ /* 0x010fda0003f05270 */
[----:B------:R-:W-:Y:S05]  /*0880*/  @P0 BRA `(.L_x_11) ;  /* 0x00000000002c0947 */ /* 0x000fea0003800000 */
[----:B--23--:R-:W-:Y:S01]  /*0890*/  UMOV UR6, 0x400 ;  /* 0x0000040000067882 */ /* 0x00cfe20000000000 */
[----:B------:R-:W-:Y:S01]  /*08a0*/  UMOV UR4, 0x20 ;  /* 0x0000002000047882 */ /* 0x000fe20000000000 */
[----:B------:R-:W-:Y:S02]  /*08b0*/  ULEA UR6, UR47, UR6, 0x18 ;  /* 0x000000062f067291 */ /* 0x000fe4000f8ec0ff */
[----:B------:R-:W-:-:S04]  /*08c0*/  UIADD3 UR4, UPT, UPT, -UR4, 0x100000, URZ ;  /* 0x0010000004047890 */ /* 0x000fc8000fffe1ff */
[----:B------:R-:W-:Y:S02]  /*08d0*/  USHF.L.U32 UR5, UR4, 0xb, URZ ;  /* 0x0000000b04057899 */ /* 0x000fe400080006ff */
[----:B------:R-:W-:Y:S01]  /*08e0*/  USHF.L.U32 UR4, UR4, 0x1, URZ ;  /* 0x0000000104047899 */ /* 0x000fe200080006ff */
[----:B------:R-:W-:Y:S01]  /*08f0*/  ELECT P0, URZ, PT ;  /* 0x0000000000ff782f */ /* 0x000fe20003800000 */
[----:B------:R-:W2:Y:S10]  /*0900*/  FENCE.VIEW.ASYNC.S ;  /* 0x00000000000073c6 */ /* 0x000eb40000000000 */
[----:B--2---:R4:W2:Y:S01]  /*0910*/  SYNCS.EXCH.64 URZ, [UR6+0x70], UR4 ;  /* 0x0000700406ff75b2 */ /* 0x0048a20008000100 */
[----:B------:R4:W3:Y:S02]  /*0920*/  SYNCS.EXCH.64 URZ, [UR6+0x78], UR4 ;  /* 0x0000780406ff75b2 */ /* 0x0008e40008000100 */
[----:B----4-:R-:W-:Y:S01]  /*0930*/  NOP ;  /* 0x0000000000007918 */ /* 0x010fe20000000000 */
.L_x_11:
[----:B------:R-:W4:Y:S01]  /*0940*/  SHFL.IDX PT, R0, R47, RZ, 0x1f ;  /* 0x00001fff2f007589 */ /* 0x000f2200000e0000 */
[----:B------:R-:W-:Y:S01]  /*0950*/  NOP ;  /* 0x0000000000007918 */ /* 0x000fe20000000000 */
[----:B----4-:R-:W-:-:S13]  /*0960*/  ISETP.NE.AND P0, PT, R0, 0x4, PT ;  /* 0x000000040000780c */ /* 0x010fda0003f05270 */
[----:B------:R-:W-:Y:S05]  /*0970*/  @P0 BRA `(.L_x_12) ;  /* 0x0000000000480947 */ /* 0x000fea0003800000 */
[----:B--23--:R-:W-:Y:S01]  /*0980*/  UMOV UR4, 0x3a0 ;  /* 0x000003a000047882 */ /* 0x00cfe20000000000 */
[----:B------:R-:W-:Y:S01]  /*0990*/  UMOV UR6, 0x400 ;  /* 0x0000040000067882 */ /* 0x000fe20000000000 */
[----:B------:R-:W-:Y:S01]  /*09a0*/  USEL UR4, UR4, 0x320, UP3 ;  /* 0x0000032004047887 */ /* 0x000fe20009800000 */
        /* <DEDUP_REMOVED lines=10> */
[----:B--2---:R4:W2:Y:S08]  /*0a50*/  SYNCS.EXCH.64 URZ, [UR6+0x80], UR8 ;  /* 0x0000800806ff75b2 */ /* 0x0048b00008000100 */
[----:B------:R4:W3:Y:S01]  /*0a60*/  SYNCS.EXCH.64 URZ, [UR6+0x90], UR4 ;  /* 0x0000900406ff75b2 */ /* 0x0008e20008000100 */
[----:B------:R4:W1:Y:S01]  /*0a70*/  SYNCS.EXCH.64 URZ, [UR6+0x88], UR8 ;  /* 0x0000880806ff75b2 */ /* 0x0008620008000100 */
[----:B------:R4:W1:Y:S02]  /*0a80*/  SYNCS.EXCH.64 URZ, [UR6+0x98], UR4 ;  /* 0x0000980406ff75b2 */ /* 0x0008640008000100 */
[----:B----4-:R-:W-:Y:S01]  /*0a90*/  NOP ;  /* 0x0000000000007918 */ /* 0x010fe20000000000 */
.L_x_12:
[----:B------:R-:W4:Y:S01]  /*0aa0*/  SHFL.IDX PT, R0, R47, RZ, 0x1f ;  /* 0x00001fff2f007589 */ /* 0x000f2200000e0000 */
[----:B------:R-:W-:Y:S01]  /*0ab0*/  NOP ;  /* 0x0000000000007918 */ /* 0x000fe20000000000 */
[----:B----4-:R-:W-:-:S13]  /*0ac0*/  ISETP.NE.AND P0, PT, R0, 0x5, PT ;  /* 0x000000050000780c */ /* 0x010fda0003f05270 */
[----:B------:R-:W-:Y:S05]  /*0ad0*/  @P0 BRA `(.L_x_13) ;  /* 0x0000000000540947 */ /* 0x000fea0003800000 */
[----:B--23--:R-:W-:Y:S01]  /*0ae0*/  UMOV UR4, 0x400 ;  /* 0x0000040000047882 */ /* 0x00cfe20000000000 */
        /* <DEDUP_REMOVED lines=14> */
[----:B------:R4:W1:Y:S01]  /*0bd0*/  SYNCS.EXCH.64 URZ, [UR4+0xc8], UR8 ;  /* 0x0000c80804ff75b2 */ /* 0x0008620008000100 */
[----:B------:R4:W1:Y:S01]  /*0be0*/  SYNCS.EXCH.64 URZ, [UR4+0xb0], UR6 ;  /* 0x0000b00604ff75b2 */ /* 0x0008620008000100 */
[----:B------:R4:W1:Y:S01]  /*0bf0*/  SYNCS.EXCH.64 URZ, [UR4+0xd0], UR8 ;  /* 0x0000d00804ff75b2 */ /* 0x0008620008000100 */
[----:B------:R4:W1:Y:S01]  /*0c00*/  SYNCS.EXCH.64 URZ, [UR4+0xb8], UR6 ;  /* 0x0000b80604ff75b2 */ /* 0x0008620008000100 */
[----:B------:R4:W1:Y:S02]  /*0c10*/  SYNCS.EXCH.64 URZ, [UR4+0xd8], UR8 ;  /* 0x0000d80804ff75b2 */ /* 0x0008640008000100 */
[----:B----4-:R-:W-:Y:S01]  /*0c20*/  NOP ;  /* 0x0000000000007918 */ /* 0x010fe20000000000 */
.L_x_13:
[----:B------:R-:W4:Y:S01]  /*0c30*/  SHFL.IDX PT, R0, R47, RZ, 0x1f ;  /* 0x00001fff2f007589 */ /* 0x000f2200000e0000 */
[----:B------:R-:W-:Y:S01]  /*0c40*/  ISETP.NE.OR P1, PT, RZ, UR25, !P1 ;  /* 0x00000019ff007c0c */ /* 0x000fe2000cf25670 */
        /* <DEDUP_REMOVED lines=12> */
[----:B------:R4:W3:Y:S01]  /*0d10*/  SYNCS.EXCH.64 URZ, [UR4+0xf0], UR6 ;  /* 0x0000f00604ff75b2 */ /* 0x0008e20008000100 */
[----:B------:R4:W1:Y:S01]  /*0d20*/  SYNCS.EXCH.64 URZ, [UR4+0xe8], UR6 ;  /* 0x0000e80604ff75b2 */ /* 0x0008620008000100 */
[----:B------:R4:W1:Y:S02]  /*0d30*/  SYNCS.EXCH.64 URZ, [UR4+0xf8], UR6 ;  /* 0x0000f80604ff75b2 */ /* 0x0008640008000100 */
[----:B----4-:R-:W-:Y:S01]  /*0d40*/  NOP ;  /* 0x0000000000007918 */ /* 0x010fe20000000000 */
.L_x_14:
[----:B------:R-:W-:Y:S01]  /*0d50*/  VOTEU.ALL UP0, P1 ;  /* 0x0000000000ff7886 */ /* 0x000fe20000800000 */
[----:B--23--:R-:W-:Y:S01]  /*0d60*/  UMOV UR4, 0x20 ;  /* 0x0000002000047882 */ /* 0x00cfe20000000000 */
[----:B------:R-:W2:Y:S01]  /*0d70*/  LDCU UR7, c[0x0][0x36c] ;  /* 0x00006d80ff0777ac */ /* 0x000ea20008000800 */
[----:B------:R-:W-:Y:S01]  /*0d80*/  NOP ;  /* 0x0000000000007918 */ /* 0x000fe20000000000 */
[----:B------:R-:W-:Y:S01]  /*0d90*/  LOP3.LUT R0, R60, 0x1f, RZ, 0xc0, !PT ;  /* 0x0000001f3c007812 */ /* 0x000fe200078ec0ff */
[----:B------:R-:W-:Y:S01]  /*0da0*/  @!UP0 UMOV UR6, 0x400 ;  /* 0x0000040000068882 */ /* 0x000fe20000000000 */
[----:B------:R-:W-:-:S04]  /*0db0*/  @!UP0 UIADD3 UR4, UPT, UPT, -UR4, 0x100000, URZ ;  /* 0x0010000004048890 */ /* 0x000fc8000fffe1ff */
[----:B------:R-:W-:Y:S02]  /*0dc0*/  @!UP0 USHF.L.U32 UR5, UR4, 0xb, URZ ;  /* 0x0000000b04058899 */ /* 0x000fe400080006ff */
[----:B------:R-:W-:Y:S02]  /*0dd0*/  @!UP0 USHF.L.U32 UR4, UR4, 0x1, URZ ;  /* 0x0000000104048899 */ /* 0x000fe400080006ff */
[----:B------:R-:W-:Y:S01]  /*0de0*/  @!UP0 ULEA UR6, UR47, UR6, 0x18 ;  /* 0x000000062f068291 */ /* 0x000fe2000f8ec0ff */
[----:B------:R-:W-:Y:S01]  /*0df0*/  VOTEU.ALL UP0, P1 ;  /* 0x0000000000ff7886 */ /* 0x000fe20000800000 */
[----:B------:R-:W-:Y:S02]  /*0e00*/  UISETP.NE.AND UP4, UPT, UR25, URZ, UPT ;  /* 0x000000ff1900728c */ /* 0x000fe4000bf85270 */
[----:B--2---:R-:W-:Y:S01]  /*0e10*/  UISETP.EQ.U32.AND UP5, UPT, UR7, 0x1, UPT ;  /* 0x000000010700788c */ /* 0x004fe2000bfa2070 */
[----:B------:R-:W2:Y:S07]  /*0e20*/  FENCE.VIEW.ASYNC.S ;  /* 0x00000000000073c6 */ /* 0x000eae0000000000 */
[----:B--2---:R2:W3:Y:S01]  /*0e30*/  @!UP0 SYNCS.EXCH.64 URZ, [UR6+0x100], UR4 ;  /* 0x0001000406ff85b2 */ /* 0x0044e20008000100 */
[----:B------:R-:W-:Y:S05]  /*0e40*/  BRA.U !UP5, `(.L_x_15) ;  /* 0x000000010d087547 */ /* 0x000fea000b800000 */
[----:B-1-3--:R-:W-:Y:S01]  /*0e50*/  UCGABAR_ARV ;  /* 0x00000000000079c7 */ /* 0x00afe20008000000 */
[----:B------:R-:W-:Y:S05]  /*0e60*/  BRA `(.L_x_16) ;  /* 0x0000000000047947 */ /* 0x000fea0003800000 */
.L_x_15:
[----:B-1-3--:R-:W-:Y:S01]  /*0e70*/  NOP ;  /* 0x0000000000007918 */ /* 0x00afe20000000000 */
.L_x_16:
[----:B------:R-:W1:Y:S01]  /*0e80*/  S2UR UR20, SR_CTAID.X ;  /* 0x00000000001479c3 */ /* 0x000e620000002500 */
[----:B------:R-:W-:-:S05]  /*0e90*/  CS2R.32 R50, SR_CgaSize ;  /* 0x0000000000327805 */ /* 0x000fca0000008a00 */
[----:B------:R-:W-:-:S05]  /*0ea0*/  IMAD R50, R50, -0xa0, RZ ;  /* 0xffffff6032327824 */ /* 0x000fca00078e02ff */
[----:B--2---:R-:W-:-:S14]  /*0eb0*/  R2UR UR5, R50 ;  /* 0x00000000320572ca */ /* 0x004fdc00000e0000 */
[----:B------:R-:W2:Y:S01]  /*0ec0*/  LDCU UR5, c[0x0][UR5+0x2b0] ;  /* 0x00005600050577ac */ /* 0x000ea20008000800 */
[----:B------:R-:W-:-:S05]  /*0ed0*/  CS2R.32 R50, SR_CgaSize ;  /* 0x0000000000327805 */ /* 0x000fca0000008a00 */
[----:B------:R-:W-:-:S05]  /*0ee0*/  IMAD R50, R50, -0xa0, RZ ;  /* 0xffffff6032327824 */ /* 0x000fca00078e02ff */
[----:B------:R-:W-:-:S14]  /*0ef0*/  R2UR UR4, R50 ;  /* 0x00000000320472ca */ /* 0x000fdc00000e0000 */
[----:B------:R-:W3:Y:S01]  /*0f00*/  LDCU UR4, c[0x0][UR4+0x2b4] ;  /* 0x00005680040477ac */ /* 0x000ee20008000800 */
[----:B------:R-:W4:Y:S01]  /*0f10*/  S2UR UR7, SR_CTAID.Y ;  /* 0x00000000000779c3 */ /* 0x000f220000002600 */
[----:B------:R-:W-:-:S05]  /*0f20*/  CS2R.32 R50, SR_CgaSize ;  /* 0x0000000000327805 */ /* 0x000fca0000008a00 */
[----:B------:R-:W-:-:S05]  /*0f30*/  IMAD R50, R50, -0xa0, RZ ;  /* 0xffffff6032327824 */ /* 0x000fca00078e02ff */
[----:B------:R-:W-:-:S14]  /*0f40*/  R2UR UR8, R50 ;  /* 0x00000000320872ca */ /* 0x000fdc00000e0000 */
[----:B------:R-:W3:Y:S01]  /*0f50*/  LDCU UR8, c[0x0][UR8+0x2a0] ;  /* 0x00005400080877ac */ /* 0x000ee20008000800 */
[----:B------:R-:W3:Y:S01]  /*0f60*/  LDCU UR21, c[0x0][0xb24] ;  /* 0x00016480ff1577ac */ /* 0x000ee20008000800 */
[----:B------:R-:W1:Y:S01]  /*0f70*/  S2UR UR36, SR_CTAID.Z ;  /* 0x00000000002479c3 */ /* 0x000e620000002700 */
[----:B------:R-:W-:-:S05]  /*0f80*/  CS2R.32 R50, SR_CgaSize ;  /* 0x0000000000327805 */ /* 0x000fca0000008a00 */
[----:B------:R-:W-:-:S05]  /*0f90*/  IMAD R50, R50, -0xa0, RZ ;  /* 0xffffff6032327824 */ /* 0x000fca00078e02ff */
[----:B------:R-:W-:-:S14]  /*0fa0*/  R2UR UR63, R50 ;  /* 0x00000000323f72ca */ /* 0x000fdc00000e0000 */
[----:B------:R-:W3:Y:S01]  /*0fb0*/  LDCU UR63, c[0x0][UR63+0x2a4] ;  /* 0x000054803f3f77ac */ /* 0x000ee20008000800 */
[----:B------:R-:W-:Y:S02]  /*0fc0*/  UISETP.GT.U32.AND UP0, UPT, UR48, 0xffff, UPT ;  /* 0x0000ffff3000788c */ /* 0x000fe4000bf04070 */
[----:B------:R-:W-:Y:S01]  /*0fd0*/  USHF.L.U32 UR27, UR47, 0xa, URZ ;  /* 0x0000000a2f1b7899 */ /* 0x000fe200080006ff */
[----:B-1----:R-:W-:Y:S01]  /*0fe0*/  I2FP.F32.U32 R3, UR20 ;  /* 0x0000001400037c45 */ /* 0x002fe20008201000 */
[----:B------:R-:W-:Y:S01]  /*0ff0*/  UMOV UR30, 0x5 ;  /* 0x00000005001e7882 */ /* 0x000fe20000000000 */
[----:B------:R-:W1:Y:S03]  /*1000*/  LDCU UR45, c[0x0][0xb24] ;  /* 0x00016480ff2d77ac */ /* 0x000e660008000800 */
[----:B--2---:R-:W-:Y:S01]  /*1010*/  FMUL R3, R3, UR5 ;  /* 0x0000000503037c20 */ /* 0x004fe20008400000 */
[----:B------:R-:W2:Y:S01]  /*1020*/  LDCU UR29, c[0x0][0xb30] ;  /* 0x00016600ff1d77ac */ /* 0x000ea20008000800 */
[----:B----4-:R-:W-:Y:S01]  /*1030*/  I2FP.F32.U32 R2, UR7 ;  /* 0x0000000700027c45 */ /* 0x010fe20008201000 */
[----:B------:R-:W-:-:S03]  /*1040*/  USHF.L.U32 UR44, UR20, 0x6, URZ ;  /* 0x00000006142c7899 */ /* 0x000fc600080006ff */
[----:B------:R-:W4:Y:S01]  /*1050*/  F2I.U32.TRUNC.NTZ R3, R3 ;  /* 0x0000000300037305 */ /* 0x000f22000020f000 */
[----:B------:R-:W-:Y:S01]  /*1060*/  USEL UR26, UR48, 0xffff, !UP0 ;  /* 0x0000ffff301a7887 */ /* 0x000fe2000c000000 */
[----:B---3--:R-:W-:Y:S01]  /*1070*/  FMUL R2, R2, UR4 ;  /* 0x0000000402027c20 */ /* 0x008fe20008400000 */
[----:B------:R-:W-:Y:S01]  /*1080*/  UISETP.GE.AND UP2, UPT, UR21, 0x1, UPT ;  /* 0x000000011500788c */ /* 0x000fe2000bf46270 */
[----:B------:R-:W-:-:S04]  /*1090*/  UMOV UR24, UR7 ;  /* 0x0000000700187c82 */ /* 0x000fc80008000000 */
[----:B------:R-:W3:Y:S01]  /*10a0*/  F2I.U32.TRUNC.NTZ R2, R2 ;  /* 0x0000000200027305 */ /* 0x000ee2000020f000 */
[----:B----4-:R-:W-:Y:S02]  /*10b0*/  R2UR UR4, R3 ;  /* 0x00000000030472ca */ /* 0x010fe400000e0000 */
[----:B------:R-:W-:Y:S02]  /*10c0*/  PRMT R3, RZ, 0x7610, R3 ;  /* 0x00007610ff037816 */ /* 0x000fe40000000003 */
[----:B---3--:R-:W-:Y:S02]  /*10d0*/  R2UR UR6, R2 ;  /* 0x00000000020672ca */ /* 0x008fe400000e0000 */
[----:B------:R-:W-:-:S07]  /*10e0*/  PRMT R2, RZ, 0x7610, R2 ;  /* 0x00007610ff027816 */ /* 0x000fce0000000002 */
[----:B------:R-:W-:-:S04]  /*10f0*/  UIADD3 UR5, UPT, UPT, -UR4, URZ, URZ ;  /* 0x000000ff04057290 */ /* 0x000fc8000fffe1ff */
[----:B------:R-:W-:Y:S02]  /*1100*/  UIMAD UR5, UR8, UR5, UR20 ;  /* 0x00000005080572a4 */ /* 0x000fe4000f8e0214 */
[----:B------:R-:W-:-:S04]  /*1110*/  UIADD3 UR4, UPT, UPT, -UR6, URZ, URZ ;  /* 0x000000ff06047290 */ /* 0x000fc8000fffe1ff */
[----:B------:R-:W-:Y:S01]  /*1120*/  IMAD.U32 R50, RZ, RZ, UR5 ;  /* 0x00000005ff327e24 */ /* 0x000fe2000f8e00ff */
[----:B------:R-:W-:Y:S01]  /*1130*/  UIMAD UR63, UR63, UR4, UR7 ;  /* 0x000000043f3f72a4 */ /* 0x000fe2000f8e0207 */
[----:B-12---:R-:W-:Y:S11]  /*1140*/  BRA.U UP4, `(.L_x_17) ;  /* 0x0000000104407547 */ /* 0x006ff6000b800000 */
[----:B------:R-:W-:-:S13]  /*1150*/  R2UR UR4, R50 ;  /* 0x00000000320472ca */ /* 0x000fda00000e0000 */
[----:B------:R-:W-:Y:S02]  /*1160*/  UISETP.GT.U32.AND UP0, UPT, UR4, 0x1, UPT ;  /* 0x000000010400788c */ /* 0x000fe4000bf04070 */
[----:B------:R-:W-:Y:S02]  /*1170*/  ULOP3.LUT UR4, UR4, 0xfffffffe, URZ, 0xc0, !UPT ;  /* 0xfffffffe04047892 */ /* 0x000fe4000f8ec0ff */
[----:B------:R-:W-:Y:S02]  /*1180*/  UISETP.NE.AND UP1, UPT, UR63, URZ, UP0 ;  /* 0x000000ff3f00728c */ /* 0x000fe40008725270 */
[----:B------:R-:W-:Y:S02]  /*1190*/  UISETP.NE.AND UP0, UPT, UR63, 0x1, UP0 ;  /* 0x000000013f00788c */ /* 0x000fe40008705270 */
[----:B------:R-:W-:Y:S02]  /*11a0*/  USEL UR7, URZ, 0x1, UP1 ;  /* 0x00000001ff077887 */ /* 0x000fe40008800000 */
[----:B------:R-:W-:-:S02]  /*11b0*/  USEL UR6, URZ, 0x4, UP0 ;  /* 0x00000004ff067887 */ /* 0x000fc40008000000 */
[----:B------:R-:W-:Y:S02]  /*11c0*/  USEL UR5, URZ, 0x2, UP1 ;  /* 0x00000002ff057887 */ /* 0x000fe40008800000 */
[----:B------:R-:W-:Y:S02]  /*11d0*/  ULEA UR4, UR63, UR4, 0x1 ;  /* 0x000000043f047291 */ /* 0x000fe4000f8e08ff */
[----:B------:R-:W-:Y:S02]  /*11e0*/  USEL UR8, URZ, 0x8, UP0 ;  /* 0x00000008ff087887 */ /* 0x000fe40008000000 */
[----:B------:R-:W-:-:S03]  /*11f0*/  UIADD3 UR5, UPT, UPT, UR5, UR6, UR7 ;  /* 0x0000000605057290 */ /* 0x000fc6000fffe007 */
[----:B------:R-:W-:Y:S01]  /*1200*/  UMOV UR6, 0x3 ;  /* 0x0000000300067882 */ /* 0x000fe20000000000 */
[----:B------:R-:W-:Y:S02]  /*1210*/  UIADD3 UR5, UPT, UPT, UR5, UR8, URZ ;  /* 0x0000000805057290 */ /* 0x000fe4000fffe0ff */
[----:B------:R-:W-:-:S04]  /*1220*/  USHF.L.U32 UR4, UR6, UR4, URZ ;  /* 0x0000000406047299 */ /* 0x000fc800080006ff */
[----:B------:R-:W-:Y:S02]  /*1230*/  MOV R3, UR5 ;  /* 0x0000000500037c02 */ /* 0x000fe40008000f00 */
[----:B------:R-:W-:Y:S02]  /*1240*/  IMAD.U32 R2, RZ, RZ, UR4 ;  /* 0x00000004ff027e24 */ /* 0x000fe4000f8e00ff */
.L_x_17:
[----:B------:R-:W-:Y:S05]  /*1250*/  BRA.U !UP2, `(.L_x_18) ;  /* 0x000000010ad47547 */ /* 0x000fea000b800000 */
[----:B------:R-:W1:Y:S01]  /*1260*/  LDCU.128 UR12, c[0x0][0xb10] ;  /* 0x00016200ff0c77ac */ /* 0x000e620008000c00 */
[----:B------:R-:W2:Y:S01]  /*1270*/  LDCU UR6, c[0x0][0x370] ;  /* 0x00006e00ff0677ac */ /* 0x000ea20008000800 */
[----:B------:R-:W3:Y:S01]  /*1280*/  LDCU UR5, c[0x0][0x374] ;  /* 0x00006e80ff0577ac */ /* 0x000ee20008000800 */
[----:B------:R-:W4:Y:S01]  /*1290*/  LDCU UR28, c[0x0][0xb0c] ;  /* 0x00016180ff1c77ac */ /* 0x000f220008000800 */
[----:B------:R-:W4:Y:S01]  /*12a0*/  LDCU UR4, c[0x0][0xb20] ;  /* 0x00016400ff0477ac */ /* 0x000f220008000800 */
[----:B------:R-:W4:Y:S01]  /*12b0*/  LDCU.64 UR8, c[0x0][0xb28] ;  /* 0x00016500ff0877ac */ /* 0x000f220008000a00 */
[----:B-1----:R-:W-:Y:S02]  /*12c0*/  UISETP.NE.AND UP0, UPT, UR14, 0x1, UPT ;  /* 0x000000010e00788c */ /* 0x002fe4000bf05270 */
[----:B---3--:R-:W-:Y:S02]  /*12d0*/  UIMAD.WIDE.U32 UR10, UR5, UR15, URZ ;  /* 0x0000000f050a72a5 */ /* 0x008fe4000f8e00ff */
[----:B--2---:R-:W-:-:S02]  /*12e0*/  UIMAD.WIDE.U32 UR18, UR6, UR12, URZ ;  /* 0x0000000c061272a5 */ /* 0x004fc4000f8e00ff */
[----:B----4-:R-:W-:Y:S02]  /*12f0*/  UISETP.NE.AND UP1, UPT, UR28, 0x1, UPT ;  /* 0x000000011c00788c */ /* 0x010fe4000bf25270 */
[----:B------:R-:W-:Y:S01]  /*1300*/  UISETP.NE.AND UP2, UPT, UR21, 0x1, UPT ;  /* 0x000000011500788c */ /* 0x000fe2000bf45270 */
[----:B------:R-:W-:Y:S02]  /*1310*/  UMOV UR10, UR11 ;  /* 0x0000000b000a7c82 */ /* 0x000fe40008000000 */
[----:B------:R-:W-:Y:S01]  /*1320*/  UMOV UR18, UR19 ;  /* 0x0000001300127c82 */ /* 0x000fe20008000000 */
[----:B------:R-:W-:Y:S02]  /*1330*/  @UP0 USHF.R.U32.HI UR5, URZ, UR4, UR10 ;  /* 0x00000004ff050299 */ /* 0x000fe4000801160a */
[----:B------:R-:W-:Y:S02]  /*1340*/  UIMAD.WIDE.U32 UR22, UR24, UR15, URZ ;  /* 0x0000000f181672a5 */ /* 0x000fe4000f8e00ff */
[----:B------:R-:W-:-:S02]  /*1350*/  UIMAD.WIDE.U32 UR10, UR5, UR8, URZ ;  /* 0x00000008050a72a5 */ /* 0x000fc4000f8e00ff */
[----:B------:R-:W-:Y:S02]  /*1360*/  @UP1 USHF.R.U32.HI UR6, URZ, UR13, UR18 ;  /* 0x0000000dff061299 */ /* 0x000fe40008011612 */
[----:B------:R-:W-:Y:S02]  /*1370*/  UIMAD.WIDE.U32 UR16, UR20, UR12, URZ ;  /* 0x0000000c141072a5 */ /* 0x000fe4000f8e00ff */
[----:B------:R-:W-:Y:S01]  /*1380*/  UIMAD.WIDE.U32 UR18, UR6, UR8, URZ ;  /* 0x00000008061272a5 */ /* 0x000fe2000f8e00ff */
[----:B------:R-:W-:Y:S01]  /*1390*/  UMOV UR22, UR23 ;  /* 0x0000001700167c82 */ /* 0x000fe20008000000 */
[----:B------:R-:W-:Y:S01]  /*13a0*/  UMOV UR10, UR11 ;  /* 0x0000000b000a7c82 */ /* 0x000fe20008000000 */
[----:B------:R-:W-:Y:S02]  /*13b0*/  USHF.R.U32.HI UR22, URZ, UR4, UR22 ;  /* 0x00000004ff167299 */ /* 0x000fe40008011616 */
[----:B------:R-:W-:Y:S02]  /*13c0*/  @UP2 USHF.R.U32.HI UR5, URZ, UR9, UR10 ;  /* 0x00000009ff052299 */ /* 0x000fe4000801160a */
[----:B------:R-:W-:Y:S01]  /*13d0*/  UMOV UR7, UR19 ;  /* 0x0000001300077c82 */ /* 0x000fe20008000000 */
[----:B------:R-:W-:Y:S01]  /*13e0*/  UMOV UR16, UR17 ;  /* 0x0000001100107c82 */ /* 0x000fe20008000000 */
[----:B------:R-:W-:-:S02]  /*13f0*/  @UP2 USHF.R.U32.HI UR6, URZ, UR9, UR7 ;  /* 0x00000009ff062299 */ /* 0x000fc40008011607 */
[----:B------:R-:W-:Y:S02]  /*1400*/  USHF.R.U32.HI UR13, URZ, UR13, UR16 ;  /* 0x0000000dff0d7299 */ /* 0x000fe40008011610 */
[----:B------:R-:W-:Y:S02]  /*1410*/  USEL UR4, UR24, UR22, !UP0 ;  /* 0x0000001618047287 */ /* 0x000fe4000c000000 */
[----:B------:R-:W-:Y:S02]  /*1420*/  UIMAD UR7, UR5, UR21, URZ ;  /* 0x00000015050772a4 */ /* 0x000fe4000f8e02ff */
[----:B------:R-:W-:Y:S02]  /*1430*/  USEL UR5, UR20, UR13, !UP1 ;  /* 0x0000000d14057287 */ /* 0x000fe4000c800000 */
[----:B------:R-:W-:Y:S02]  /*1440*/  UIMAD UR12, UR6, UR21, URZ ;  /* 0x00000015060c72a4 */ /* 0x000fe4000f8e02ff */
[----:B------:R-:W-:-:S02]  /*1450*/  UISETP.GE.AND UP0, UPT, UR4, UR7, UPT ;  /* 0x000000070400728c */ /* 0x000fc4000bf06270 */
[----:B------:R-:W-:Y:S02]  /*1460*/  UIMAD.WIDE.U32 UR10, UR4, UR8, URZ ;  /* 0x00000008040a72a5 */ /* 0x000fe4000f8e00ff */
[----:B------:R-:W-:Y:S02]  /*1470*/  UISETP.GE.OR UP0, UPT, UR5, UR12, UP0 ;  /* 0x0000000c0500728c */ /* 0x000fe40008706670 */
[----:B------:R-:W-:Y:S02]  /*1480*/  UIMAD.WIDE.U32 UR12, UR5, UR8, URZ ;  /* 0x00000008050c72a5 */ /* 0x000fe4000f8e00ff */
[----:B------:R-:W-:Y:S01]  /*1490*/  UIADD3 UR10, UPT, UPT, -UR4, URZ, URZ ;  /* 0x000000ff040a7290 */ /* 0x000fe2000fffe1ff */
[----:B------:R-:W-:Y:S01]  /*14a0*/  UMOV UR8, UR11 ;  /* 0x0000000b00087c82 */ /* 0x000fe20008000000 */
[----:B------:R-:W-:Y:S02]  /*14b0*/  UIADD3 UR11, UPT, UPT, -UR5, URZ, URZ ;  /* 0x000000ff050b7290 */ /* 0x000fe4000fffe1ff */
[----:B------:R-:W-:-:S03]  /*14c0*/  USHF.R.U32.HI UR8, URZ, UR9, UR8 ;  /* 0x00000009ff087299 */ /* 0x000fc60008011608 */
[----:B------:R-:W-:Y:S01]  /*14d0*/  @!UP0 UMOV UR7, UR13 ;  /* 0x0000000d00078c82 */ /* 0x000fe20008000000 */
[----:B------:R-:W-:Y:S02]  /*14e0*/  UIMAD UR24, UR14, UR10, UR24 ;  /* 0x0000000a0e1872a4 */ /* 0x000fe4000f8e0218 */
[----:B------:R-:W-:Y:S02]  /*14f0*/  USEL UR8, UR4, UR8, !UP2 ;  /* 0x0000000804087287 */ /* 0x000fe4000d000000 */
[----:B------:R-:W-:Y:S02]  /*1500*/  @!UP0 USHF.R.U32.HI UR7, URZ, UR9, UR7 ;  /* 0x00000009ff078299 */ /* 0x000fe40008011607 */
[----:B------:R-:W-:Y:S02]  /*1510*/  UIADD3 UR9, UPT, UPT, -UR8, URZ, URZ ;  /* 0x000000ff08097290 */ /* 0x000fe4000fffe1ff */
[----:B------:R-:W-:Y:S02]  /*1520*/  @!UP0 USEL UR7, UR5, UR7, !UP2 ;  /* 0x0000000705078287 */ /* 0x000fe4000d000000 */
[----:B------:R-:W-:-:S02]  /*1530*/  UIMAD UR9, UR21, UR9, UR4 ;  /* 0x00000009150972a4 */ /* 0x000fc4000f8e0204 */
[----:B------:R-:W-:Y:S02]  /*1540*/  @!UP0 UIADD3 UR8, UPT, UPT, UR8, -UR7, URZ ;  /* 0x8000000708088290 */ /* 0x000fe4000fffe0ff */
[----:B------:R-:W-:Y:S02]  /*1550*/  @!UP0 UIMAD UR6, UR9, UR6, UR7 ;  /* 0x00000006090682a4 */ /* 0x000fe4000f8e0207 */
[----:B------:R-:W-:Y:S02]  /*1560*/  @!UP0 UIMAD UR4, UR8, UR21, UR5 ;  /* 0x00000015080482a4 */ /* 0x000fe4000f8e0205 */
[----:B------:R-:W-:Y:S02]  /*1570*/  UIMAD UR20, UR28, UR11, UR20 ;  /* 0x0000000b1c1472a4 */ /* 0x000fe4000f8e0214 */
[----:B------:R-:W-:Y:S01]  /*1580*/  UIMAD UR24, UR4, UR14, UR24 ;  /* 0x0000000e041872a4 */ /* 0x000fe2000f8e0218 */
[----:B------:R-:W-:Y:S02]  /*1590*/  @!UP0 UMOV UR5, UR6 ;  /* 0x0000000600058c82 */ /* 0x000fe40008000000 */
[----:B------:R-:W-:-:S12]  /*15a0*/  UIMAD UR20, UR5, UR28, UR20 ;  /* 0x0000001c051472a4 */ /* 0x000fd8000f8e0214 */
.L_x_18:
[----:B------:R-:W-:Y:S02]  /*15b0*/  UISETP.NE.AND UP1, UPT, UR29, 0x1, UPT ;  /* 0x000000011d00788c */ /* 0x000fe4000bf25270 */
[----:B------:R-:W-:Y:S02]  /*15c0*/  ULOP3.LUT UR21, UR26, 0xffff, URZ, 0xc0, !UPT ;  /* 0x0000ffff1a157892 */ /* 0x000fe4000f8ec0ff */
[----:B------:R-:W-:Y:S02]  /*15d0*/  UISETP.NE.AND UP0, UPT, UR25, 0x2, UPT ;  /* 0x000000021900788c */ /* 0x000fe4000bf05270 */
[----:B------:R-:W-:Y:S02]  /*15e0*/  ULOP3.LUT UR22, UR27, 0x800, URZ, 0xc0, !UPT ;  /* 0x000008001b167892 */ /* 0x000fe4000f8ec0ff */
[----:B------:R-:W-:Y:S02]  /*15f0*/  ULOP3.LUT UR44, UR44, 0x40, URZ, 0xc0, !UPT ;  /* 0x000000402c2c7892 */ /* 0x000fe4000f8ec0ff */
[----:B------:R-:W-:Y:S01]  /*1600*/  USHF.L.U32 UR21, UR30, UR21, URZ ;  /* 0x000000151e157299 */ /* 0x000fe200080006ff */
[----:B------:R-:W-:Y:S11]  /*1610*/  BRA.U UP1, `(.L_x_19) ;  /* 0x0000000101447547 */ /* 0x000ff6000b800000 */
[----:B------:R-:W1:Y:S01]  /*1620*/  LDCU.128 UR8, c[0x0][0xb10] ;  /* 0x00016200ff0877ac */ /* 0x000e620008000c00 */
[----:B------:R-:W2:Y:S01]  /*1630*/  LDCU UR12, c[0x0][0xb0c] ;  /* 0x00016180ff0c77ac */ /* 0x000ea20008000800 */
[----:B------:R-:W3:Y:S01]  /*1640*/  LDCU UR13, c[0x0][0xb20] ;  /* 0x00016400ff0d77ac */ /* 0x000ee20008000800 */
[----:B-1----:R-:W-:Y:S02]  /*1650*/  UIMAD.WIDE.U32 UR6, UR20, UR8, URZ ;  /* 0x00000008140672a5 */ /* 0x002fe4000f8e00ff */
[----:B------:R-:W-:Y:S02]  /*1660*/  UIMAD.WIDE.U32 UR4, UR24, UR11, URZ ;  /* 0x0000000b180472a5 */ /* 0x000fe4000f8e00ff */
[----:B--2---:R-:W-:Y:S02]  /*1670*/  UISETP.NE.AND UP2, UPT, UR12, 0x1, UPT ;  /* 0x000000010c00788c */ /* 0x004fe4000bf45270 */
[----:B------:R-:W-:Y:S01]  /*1680*/  UISETP.NE.AND UP1, UPT, UR10, 0x1, UPT ;  /* 0x000000010a00788c */ /* 0x000fe2000bf25270 */
[----:B------:R-:W-:-:S02]  /*1690*/  UMOV UR6, UR7 ;  /* 0x0000000700067c82 */ /* 0x000fc40008000000 */
[----:B------:R-:W-:Y:S01]  /*16a0*/  UMOV UR4, UR5 ;  /* 0x0000000500047c82 */ /* 0x000fe20008000000 */
[----:B------:R-:W-:Y:S02]  /*16b0*/  USHF.R.U32.HI UR6, URZ, UR9, UR6 ;  /* 0x00000009ff067299 */ /* 0x000fe40008011606 */
[----:B---3--:R-:W-:Y:S02]  /*16c0*/  USHF.R.U32.HI UR4, URZ, UR13, UR4 ;  /* 0x0000000dff047299 */ /* 0x008fe40008011604 */
[----:B------:R-:W-:Y:S02]  /*16d0*/  USEL UR5, UR20, UR6, !UP2 ;  /* 0x0000000614057287 */ /* 0x000fe4000d000000 */
[----:B------:R-:W-:-:S04]  /*16e0*/  USEL UR4, UR24, UR4, !UP1 ;  /* 0x0000000418047287 */ /* 0x000fc8000c800000 */
[----:B------:R-:W-:Y:S02]  /*16f0*/  UIADD3 UR6, UPT, UPT, UR5, -UR4, URZ ;  /* 0x8000000405067290 */ /* 0x000fe4000fffe0ff */
[----:B------:R-:W-:Y:S02]  /*1700*/  UIADD3 UR4, UPT, UPT, -UR5, UR4, URZ ;  /* 0x0000000405047290 */ /* 0x000fe4000fffe1ff */
[----:B------:R-:W-:Y:S02]  /*1710*/  UIMAD UR24, UR6, UR10, UR24 ;  /* 0x0000000a061872a4 */ /* 0x000fe4000f8e0218 */
[----:B------:R-:W-:-:S12]  /*1720*/  UIMAD UR20, UR4, UR12, UR20 ;  /* 0x0000000c041472a4 */ /* 0x000fd8000f8e0214 */
.L_x_19:
[----:B------:R-:W-:Y:S05]  /*1730*/  BRA.U !UP5, `(.L_x_20) ;  /* 0x000000010d0c7547 */ /* 0x000fea000b800000 */
[----:B------:R-:W-:Y:S01]  /*1740*/  UCGABAR_WAIT ;  /* 0x0000000000007dc7 */ /* 0x000fe20008000000 */
[----:B------:R-:W-:Y:S01]  /*1750*/  CCTL.IVALL ;  /* 0x00000000ff00798f */ /* 0x000fe20002000000 */
[----:B------:R-:W-:Y:S05]  /*1760*/  BRA `(.L_x_21) ;  /* 0x0000000000047947 */ /* 0x000fea0003800000 */
.L_x_20:
[----:B------:R-:W-:Y:S06]  /*1770*/  BAR.SYNC.DEFER_BLOCKING 0x0 ;  /* 0x0000000000007b1d */ /* 0x000fec0000010000 */
.L_x_21:
[----:B------:R-:W-:Y:S05]  /*1780*/  BRA.U UP0, `(.L_x_22) ;  /* 0x0000001100b87547 */ /* 0x000fea000b800000 */
[----:B------:R-:W1:Y:S01]  /*1790*/  LDCU UR6, c[0x0][0x38c] ;  /* 0x00007180ff0677ac */ /* 0x000e620008000800 */
[----:B------:R-:W-:Y:S01]  /*17a0*/  PLOP3.LUT P1, PT, PT, PT, UP3, 0x80, 0x8 ;  /* 0x000000000008781c */ /* 0x000fe20003f2f038 */
[----:B------:R-:W-:Y:S01]  /*17b0*/  IMAD.MOV.U32 R12, RZ, RZ, 0x1 ;  /* 0x00000001ff0c7424 */ /* 0x000fe200078e00ff */
[----:B------:R-:W-:Y:S02]  /*17c0*/  ISETP.NE.AND P2, PT, R0, RZ, P3 ;  /* 0x000000ff0000720c */ /* 0x000fe40001f45270 */
[----:B------:R-:W-:Y:S02]  /*17d0*/  CS2R R10, SRZ ;  /* 0x00000000000a7805 */ /* 0x000fe4000001ff00 */
[----:B------:R-:W-:Y:S01]  /*17e0*/  PLOP3.LUT P1, PT, P1, PT, PT, 0x8, 0x80 ;  /* 0x000000000080781c */ /* 0x000fe20000f2e170 */
[----:B------:R-:W-:Y:S01]  /*17f0*/  IMAD.MOV.U32 R9, RZ, RZ, RZ ;  /* 0x000000ffff097224 */ /* 0x000fe200078e00ff */
[----:B------:R-:W2:Y:S01]  /*1800*/  LDCU UR38, c[0x0][0x370] ;  /* 0x00006e00ff2677ac */ /* 0x000ea20008000800 */
[----:B------:R-:W-:Y:S01]  /*1810*/  IMAD.MOV.U32 R8, RZ, RZ, 0x1 ;  /* 0x00000001ff087424 */ /* 0x000fe200078e00ff */
[----:B------:R-:W3:Y:S01]  /*1820*/  LDCU.64 UR26, c[0x0][0x348] ;  /* 0x00006900ff1a77ac */ /* 0x000ee20008000a00 */
[----:B------:R-:W-:Y:S01]  /*1830*/  ULEA.HI UR42, UR22, UR44, URZ, 0x1a ;  /* 0x0000002c162a7291 */ /* 0x000fe2000f8fd0ff */
[----:B------:R-:W4:Y:S01]  /*1840*/  LDCU UR37, c[0x0][0x374] ;  /* 0x00006e80ff2577ac */ /* 0x000f220008000800 */
[----:B-1----:R-:W-:-:S02]  /*1850*/  UIADD3 UR5, UPT, UPT, UR6, 0x3f, URZ ;  /* 0x0000003f06057890 */ /* 0x002fc4000fffe0ff */
[----:B------:R-:W-:Y:S02]  /*1860*/  UIADD3 UR48, UPT, UPT, UR6, 0x7e, URZ ;  /* 0x0000007e06307890 */ /* 0x000fe4000fffe0ff */
[----:B------:R-:W-:Y:S01]  /*1870*/  USHF.R.S32.HI UR4, URZ, 0x1f, UR5 ;  /* 0x0000001fff047899 */ /* 0x000fe20008011405 */
[----:B------:R-:W-:-:S03]  /*1880*/  UMOV UR7, URZ ;  /* 0x000000ff00077c82 */ /* 0x000fc60008000000 */
[----:B------:R-:W-:Y:S02]  /*1890*/  ULEA.HI UR4, UR4, UR5, URZ, 0x6 ;  /* 0x0000000504047291 */ /* 0x000fe4000f8f30ff */
[----:B------:R-:W-:Y:S02]  /*18a0*/  UIADD3 UR5, UPT, UPT, UR6, -0x1, URZ ;  /* 0xffffffff06057890 */ /* 0x000fe4000fffe0ff */
[----:B------:R-:W-:Y:S02]  /*18b0*/  USHF.R.S32.HI UR40, URZ, 0x6, UR4 ;  /* 0x00000006ff287899 */ /* 0x000fe40008011404 */
[----:B------:R-:W-:Y:S02]  /*18c0*/  UISETP.GE.U32.AND UP1, UPT, UR5, -0x7f, UPT ;  /* 0xffffff810500788c */ /* 0x000fe4000bf26070 */
[----:B------:R-:W-:-:S04]  /*18d0*/  UISETP.LT.U32.AND UP0, UPT, UR40, 0x3, UPT ;  /* 0x000000032800788c */ /* 0x000fc8000bf01070 */
[----:B------:R-:W-:Y:S02]  /*18e0*/  USEL UR39, UR40, 0x3, UP0 ;  /* 0x0000000328277887 */ /* 0x000fe40008000000 */
[----:B------:R-:W-:Y:S02]  /*18f0*/  UISETP.NE.AND UP0, UPT, UR25, URZ, UPT ;  /* 0x000000ff1900728c */ /* 0x000fe4000bf05270 */
[----:B------:R-:W-:Y:S02]  /*1900*/  UIADD3 UR4, UPT, UPT, UR39, -0x1, URZ ;  /* 0xffffffff27047890 */ /* 0x000fe4000fffe0ff */
[----:B------:R-:W-:Y:S02]  /*1910*/  @UP1 UIADD3 UR4, UPT, UPT, UR39, URZ, URZ ;  /* 0x000000ff27041290 */ /* 0x000fe4000fffe0ff */
[----:B------:R-:W-:Y:S02]  /*1920*/  USEL UR23, UR46, 0x2, UP0 ;  /* 0x000000022e177887 */ /* 0x000fe40008000000 */
[----:B------:R-:W-:-:S02]  /*1930*/  UIADD3 UR43, UPT, UPT, UR40, -UR39, URZ ;  /* 0x80000027282b7290 */ /* 0x000fc4000fffe0ff */
[----:B------:R-:W-:Y:S02]  /*1940*/  UIADD3 UR25, UPT, UPT, UR4, 0x1, URZ ;  /* 0x0000000104197890 */ /* 0x000fe4000fffe0ff */
[----:B--234-:R-:W-:-:S12]  /*1950*/  UIADD3 UR41, UPT, UPT, -UR4, URZ, URZ ;  /* 0x000000ff04297290 */ /* 0x01cfd8000fffe1ff */
.L_x_42:
[----:B------:R-:W-:Y:S01]  /*1960*/  UISETP.NE.AND UP0, UPT, UR47, URZ, UPT ;  /* 0x000000ff2f00728c */ /* 0x000fe2000bf05270 */
[----:B------:R-:W1:Y:S08]  /*1970*/  S2UR UR47, SR_CgaCtaId ;  /* 0x00000000002f79c3 */ /* 0x000e700000008800 */
[----:B------:R-:W-:Y:S05]  /*1980*/  BRA.U UP0, `(.L_x_23) ;  /* 0x0000000100347547 */ /* 0x000fea000b800000 */
[----:B------:R-:W2:Y:S01]  /*1990*/  S2R R0, SR_CgaCtaId ;  /* 0x0000000000007919 */ /* 0x000ea20000008800 */
[----:B------:R-:W-:-:S04]  /*19a0*/  MOV R2, 0x400 ;  /* 0x0000040000027802 */ /* 0x000fc80000000f00 */
[----:B--2---:R-:W-:Y:S02]  /*19b0*/  LEA R0, R0, R2, 0x18 ;  /* 0x0000000200007211 */ /* 0x004fe400078ec0ff */
[----:B------:R-:W-:-:S03]  /*19c0*/  SHF.L.U32 R2, R8, 0x1f, RZ ;  /* 0x0000001f08027819 */ /* 0x000fc600000006ff */
[----:B------:R-:W-:-:S04]  /*19d0*/  IMAD R0, R9, 0x8, R0 ;  /* 0x0000000809007824 */ /* 0x000fc800078e0200 */
[----:B------:R-:W2:Y:S02]  /*19e0*/  SYNCS.PHASECHK.TRANS64.TRYWAIT P0, [R0+URZ+0xf0], R2 ;  /* 0x0000f002000075a7 */ /* 0x000ea400080011ff */
[----:B--2---:R-:W-:Y:S05]  /*19f0*/  @!P0 BRA `(.L_x_24) ;  /* 0x0000007000c88947 */ /* 0x004fea0003800000 */
.L_x_148:
[----:B------:R-:W-:Y:S01]  /*1a00*/  VIADD R9, R9, 0x1 ;  /* 0x0000000109097836 */ /* 0x000fe20000000000 */
[----:B------:R2:W-:Y:S04]  /*1a10*/  SYNCS.ARRIVE.TRANS64.A1T0 RZ, [R0+URZ+0xe0], RZ ;  /* 0x0000e0ff00ff79a7 */ /* 0x0005e800081000ff */
[----:B------:R-:W-:-:S04]  /*1a20*/  ISETP.NE.AND P0, PT, R9, 0x2, PT ;  /* 0x000000020900780c */ /* 0x000fc80003f05270 */
[----:B------:R-:W-:Y:S02]  /*1a30*/  SEL R9, R9, RZ, P0 ;  /* 0x000000ff09097207 */ /* 0x000fe40000000000 */
[----:B--2---:R-:W-:-:S04]  /*1a40*/  SEL R0, RZ, 0x1, P0 ;  /* 0x00000001ff007807 */ /* 0x004fc80000000000 */
[----:B------:R-:W-:-:S07]  /*1a50*/  LOP3.LUT R8, R8, R0, RZ, 0x3c, !PT ;  /* 0x0000000008087212 */ /* 0x000fce00078e3cff */
.L_x_23:
[----:B------:R-:W-:Y:S01]  /*1a60*/  UMOV UR6, 0x400 ;  /* 0x0000040000067882 */ /* 0x000fe20000000000 */
[----:B------:R-:W-:Y:S01]  /*1a70*/  SHF.L.U32 R0, R12, 0x1f, RZ ;  /* 0x0000001f0c007819 */ /* 0x000fe200000006ff */
[----:B-1----:R-:W-:Y:S02]  /*1a80*/  ULEA UR6, UR47, UR6, 0x18 ;  /* 0x000000062f067291 */ /* 0x002fe4000f8ec0ff */
[----:B------:R-:W-:Y:S02]  /*1a90*/  UISETP.GE.U32.AND UP0, UPT, UR48, 0x7f, UPT ;  /* 0x0000007f3000788c */ /* 0x000fe4000bf06070 */
[----:B------:R-:W-:Y:S02]  /*1aa0*/  ULEA UR4, UR7, UR6, 0x3 ;  /* 0x0000000607047291 */ /* 0x000fe4000f8e18ff */
[----:B------:R-:W-:Y:S01]  /*1ab0*/  ULEA UR10, UR24, UR44, 0x7 ;  /* 0x0000002c180a7291 */ /* 0x000fe2000f8e38ff */
[----:B------:R-:W-:-:S06]  /*1ac0*/  UMOV UR13, URZ ;  /* 0x000000ff000d7c82 */ /* 0x000fcc0008000000 */
[----:B------:R1:W2:Y:S01]  /*1ad0*/  SYNCS.PHASECHK.TRANS64.TRYWAIT P0, [UR4+0x18], R0 ;  /* 0x00001800ff0075a7 */ /* 0x0002a20008001104 */
[----:B------:R-:W-:-:S04]  /*1ae0*/  ULEA.HI UR4, UR20, UR20, URZ, 0x1 ;  /* 0x0000001414047291 */ /* 0x000fc8000f8f08ff */
[----:B------:R-:W-:-:S04]  /*1af0*/  USHF.L.U32 UR4, UR4, 0x6, URZ ;  /* 0x0000000604047899 */ /* 0x000fc800080006ff */
[----:B------:R-:W-:-:S04]  /*1b00*/  ULOP3.LUT UR35, UR4, 0xffffff80, URZ, 0xc0, !UPT ;  /* 0xffffff8004237892 */ /* 0x000fc8000f8ec0ff */
[----:B------:R-:W-:Y:S01]  /*1b10*/  UIADD3 UR35, UPT, UPT, UR42, UR35, URZ ;  /* 0x000000232a237290 */ /* 0x000fe2000fffe0ff */
[----:B------:R-:W-:Y:S11]  /*1b20*/  BRA.U !UP0, `(.L_x_25) ;  /* 0x0000000108c47547 */ /* 0x000ff6000b800000 */
[----:B------:R-:W-:Y:S01]  /*1b30*/  UMOV UR16, UR41 ;  /* 0x0000002900107c82 */ /* 0x000fe20008000000 */
[----:B------:R-:W-:Y:S01]  /*1b40*/  UMOV UR4, UR7 ;  /* 0x0000000700047c82 */ /* 0x000fe20008000000 */
[----:B------:R-:W-:-:S05]  /*1b50*/  UMOV UR34, URZ ;  /* 0x000000ff00227c82 */ /* 0x000fca0008000000 */
.L_x_31:
[----:B------:R-:W-:Y:S01]  /*1b60*/  ULEA UR33, UR4, UR6, 0x3 ;  /* 0x0000000604217291 */ /* 0x000fe2000f8e18ff */
[----:B------:R-:W-:Y:S01]  /*1b70*/  @P3 MOV R2, 0x8000 ;  /* 0x0000800000023802 */ /* 0x000fe20000000f00 */
[----:B--234-:R-:W-:Y:S10]  /*1b80*/  @P0 BRA `(.L_x_26) ;  /* 0x00000000000c0947 */ /* 0x01cff40003800000 */
[----:B------:R-:W-:-:S04]  /*1b90*/  SHF.L.U32 R3, R12, 0x1f, RZ ;  /* 0x0000001f0c037819 */ /* 0x000fc800000006ff */
[----:B------:R-:W2:Y:S02]  /*1ba0*/  SYNCS.PHASECHK.TRANS64.TRYWAIT P0, [UR33+0x18], R3 ;  /* 0x00001803ff0075a7 */ /* 0x000ea40008001121 */
[----:B--2---:R-:W-:Y:S05]  /*1bb0*/  @!P0 BRA `(.L_x_27) ;  /* 0x00000070006c8947 */ /* 0x004fea0003800000 */
.L_x_26:
[----:B------:R2:W-:Y:S01]  /*1bc0*/  @P3 SYNCS.ARRIVE.TRANS64 RZ, [UR33], R2 ;  /* 0x00000002ffff39a7 */ /* 0x0005e20008000021 */
[----:B------:R-:W-:Y:S02]  /*1bd0*/  ULOP3.LUT UR5, UR23, 0x2, URZ, 0xfc, !UPT ;  /* 0x0000000217057892 */ /* 0x000fe4000f8efcff */
[----:B------:R-:W-:Y:S02]  /*1be0*/  UIADD3 UR16, UPT, UPT, UR16, 0x1, URZ ;  /* 0x0000000110107890 */ /* 0x000fe4000fffe0ff */
[----:B------:R-:W-:Y:S02]  /*1bf0*/  UISETP.NE.AND UP0, UPT, UR5, 0x2, UPT ;  /* 0x000000020500788c */ /* 0x000fe4000bf05270 */
[----:B------:R-:W-:-:S07]  /*1c00*/  UISETP.NE.AND UP2, UPT, UR16, 0x1, UPT ;  /* 0x000000011000788c */ /* 0x000fce000bf45270 */
[----:B------:R-:W-:Y:S05]  /*1c10*/  BRA.U UP0, `(.L_x_28) ;  /* 0x0000000100047547 */ /* 0x000fea000b800000 */
[----:B------:R-:W-:Y:S05]  /*1c20*/  BPT.TRAP 0x1 ;  /* 0x000000040000795c */ /* 0x000fea0000300000 */
.L_x_28:
[----:B------:R-:W-:Y:S04]  /*1c30*/  BSSY.RECONVERGENT B0, `(.L_x_29) ;  /* 0x0000003000007945 */ /* 0x000fe80003800200 */
[----:B------:R-:W-:Y:S05]  /*1c40*/  @!P2 BRA `(.L_x_30) ;  /* 0x000000000004a947 */ /* 0x000fea0003800000 */
[----:B------:R-:W-:Y:S05]  /*1c50*/  BPT.TRAP 0x1 ;  /* 0x000000040000795c */ /* 0x000fea0000300000 */
.L_x_30:
[----:B------:R-:W-:Y:S05]  /*1c60*/  BSYNC.RECONVERGENT B0 ;  /* 0x0000000000007941 */ /* 0x000fea0003800200 */
.L_x_29:
[----:B------:R-:W-:Y:S02]  /*1c70*/  UIADD3 UR5, UPT, UPT, UR4, 0x1, URZ ;  /* 0x0000000104057890 */ /* 0x000fe4000fffe0ff */
[----:B------:R-:W-:Y:S02]  /*1c80*/  UIADD3 UR14, UP1, UPT, UR26, 0x80, URZ ;  /* 0x000000801a0e7890 */ /* 0x000fe4000ff3e0ff */
[----:B------:R-:W-:Y:S02]  /*1c90*/  UISETP.NE.AND UP0, UPT, UR5, 0x3, UPT ;  /* 0x000000030500788c */ /* 0x000fe4000bf05270 */
[----:B------:R-:W-:Y:S02]  /*1ca0*/  ULOP3.LUT UR33, UR33, 0xfefffff8, URZ, 0xc0, !UPT ;  /* 0xfefffff821217892 */ /* 0x000fe4000f8ec0ff */
[----:B------:R-:W-:Y:S02]  /*1cb0*/  USEL UR8, URZ, 0x1, UP0 ;  /* 0x00000001ff087887 */ /* 0x000fe40008000000 */
[----:B------:R-:W-:-:S02]  /*1cc0*/  USEL UR7, UR5, URZ, UP0 ;  /* 0x000000ff05077287 */ /* 0x000fc40008000000 */
[----:B------:R-:W-:Y:S02]  /*1cd0*/  UIADD3.X UR15, UPT, UPT, URZ, UR27, URZ, UP1, !UPT ;  /* 0x0000001bff0f7290 */ /* 0x000fe40008ffe4ff */
[----:B------:R-:W-:Y:S01]  /*1ce0*/  ULEA UR5, UR7, UR6, 0x3 ;  /* 0x0000000607057291 */ /* 0x000fe2000f8e18ff */
[----:B------:R-:W-:Y:S01]  /*1cf0*/  LOP3.LUT R12, R12, UR8, RZ, 0x3c, !PT ;  /* 0x000000080c0c7c12 */ /* 0x000fe2000f8e3cff */
[----:B------:R-:W-:Y:S02]  /*1d00*/  USHF.L.U32 UR8, UR4, 0xd, URZ ;  /* 0x0000000d04087899 */ /* 0x000fe400080006ff */
[----:B------:R-:W-:Y:S01]  /*1d10*/  UIADD3 UR4, UP0, UPT, UR26, 0x180, URZ ;  /* 0x000001801a047890 */ /* 0x000fe2000ff1e0ff */
[----:B-1----:R-:W-:Y:S01]  /*1d20*/  SHF.L.U32 R0, R12, 0x1f, RZ ;  /* 0x0000001f0c007819 */ /* 0x002fe200000006ff */
[----:B------:R-:W-:Y:S02]  /*1d30*/  ULEA UR32, UR22, UR8, 0x1 ;  /* 0x0000000816207291 */ /* 0x000fe4000f8e08ff */
[----:B------:R-:W-:Y:S01]  /*1d40*/  UPRMT UR13, URZ, 0x5410, UR21 ;  /* 0x00005410ff0d7896 */ /* 0x000fe20008000015 */
[----:B------:R3:W4:Y:S01]  /*1d50*/  SYNCS.PHASECHK.TRANS64.TRYWAIT P0, [UR5+0x18], R0 ;  /* 0x00001800ff0075a7 */ /* 0x0007220008001105 */
[----:B------:R-:W-:-:S02]  /*1d60*/  UIADD3 UR32, UPT, UPT, UR6, 0x4300, UR32 ;  /* 0x0000430006207890 */ /* 0x000fc4000fffe020 */
[----:B------:R-:W-:Y:S02]  /*1d70*/  UIADD3 UR8, UPT, UPT, UR6, 0xa300, UR8 ;  /* 0x0000a30006087890 */ /* 0x000fe4000fffe008 */
[----:B------:R-:W-:Y:S01]  /*1d80*/  UIADD3.X UR5, UPT, UPT, URZ, UR27, URZ, UP0, !UPT ;  /* 0x0000001bff057290 */ /* 0x000fe200087fe4ff */
[----:B------:R-:W-:Y:S01]  /*1d90*/  UMOV UR18, 0x0 ;  /* 0x0000000000127882 */ /* 0x000fe20000000000 */
[----:B------:R-:W-:Y:S01]  /*1da0*/  UMOV UR19, 0x10000000 ;  /* 0x1000000000137882 */ /* 0x000fe20000000000 */
[----:B------:R-:W-:Y:S01]  /*1db0*/  UMOV UR11, UR34 ;  /* 0x00000022000b7c82 */ /* 0x000fe20008000000 */
[----:B------:R-:W-:Y:S01]  /*1dc0*/  UMOV UR12, UR36 ;  /* 0x00000024000c7c82 */ /* 0x000fe20008000000 */
[----:B------:R-:W-:Y:S01]  /*1dd0*/  UMOV UR9, UR33 ;  /* 0x0000002100097c82 */ /* 0x000fe20008000000 */
[----:B------:R1:W-:Y:S03]  /*1de0*/  UTMALDG.3D.MULTICAST.2CTA [UR32], [UR14], UR13, desc[UR18] ;  /* 0x000012200e0073b4 */ /* 0x0003e6000821180d */
[----:B------:R2:W-:Y:S01]  /*1df0*/  UTMALDG.3D.2CTA [UR8], [UR4], desc[UR18] ;  /* 0x00001208040075b4 */ /* 0x0005e20008211000 */
[----:B-1----:R-:W-:Y:S01]  /*1e00*/  UIADD3 UR34, UPT, UPT, UR34, 0x40, URZ ;  /* 0x0000004022227890 */ /* 0x002fe2000fffe0ff */
[----:B------:R-:W-:Y:S01]  /*1e10*/  UMOV UR13, UR25 ;  /* 0x00000019000d7c82 */ /* 0x000fe20008000000 */
[----:B--2---:R-:W-:Y:S01]  /*1e20*/  UMOV UR4, UR7 ;  /* 0x0000000700047c82 */ /* 0x004fe20008000000 */
[----:B------:R-:W-:Y:S09]  /*1e30*/  BRA.U UP2, `(.L_x_31) ;  /* 0xfffffffd02487547 */ /* 0x000ff2000b83ffff */
.L_x_25:
[----:B------:R-:W-:Y:S01]  /*1e40*/  ULEA UR4, UR7, UR6, 0x3 ;  /* 0x0000000607047291 */ /* 0x000fe2000f8e18ff */
[----:B-1-3--:R-:W-:Y:S01]  /*1e50*/  SHF.L.U32 R0, R12, 0x1f, RZ ;  /* 0x0000001f0c007819 */ /* 0x00afe200000006ff */
[----:B------:R-:W-:Y:S01]  /*1e60*/  @!P1 SYNCS.ARRIVE.TRANS64.A1T0 RZ, [UR6+0x78], RZ ;  /* 0x000078ffffff99a7 */ /* 0x000fe20008100006 */
[----:B------:R-:W-:-:S06]  /*1e70*/  UISETP.GT.AND UP0, UPT, UR40, UR39, UPT ;  /* 0x000000272800728c */ /* 0x000fcc000bf04270 */
[----:B--2-4-:R1:W2:Y:S03]  /*1e80*/  SYNCS.PHASECHK.TRANS64.TRYWAIT P0, [UR4+0x18], R0 ;  /* 0x00001800ff0075a7 */ /* 0x0142a60008001104 */
[----:B------:R-:W-:Y:S05]  /*1e90*/  BRA.U !UP0, `(.L_x_32) ;  /* 0x0000000108c47547 */ /* 0x000fea000b800000 */
[----:B------:R-:W-:Y:S01]  /*1ea0*/  UIADD3 UR24, UPT, UPT, UR43, UR13, URZ ;  /* 0x0000000d2b187290 */ /* 0x000fe2000fffe0ff */
[----:B------:R-:W-:-:S11]  /*1eb0*/  UMOV UR4, UR7 ;  /* 0x0000000700047c82 */ /* 0x000fd60008000000 */
.L_x_38:
[----:B------:R-:W-:Y:S01]  /*1ec0*/  ULEA UR17, UR4, UR6, 0x3 ;  /* 0x0000000604117291 */ /* 0x000fe2000f8e18ff */
[----:B--2---:R-:W-:Y:S01]  /*1ed0*/  @P3 MOV R2, 0x8000 ;  /* 0x0000800000023802 */ /* 0x004fe20000000f00 */
[----:B--2-4-:R-:W-:Y:S10]  /*1ee0*/  @P0 BRA `(.L_x_33) ;  /* 0x00000000000c0947 */ /* 0x014ff40003800000 */
[----:B------:R-:W-:-:S04]  /*1ef0*/  SHF.L.U32 R3, R12, 0x1f, RZ ;  /* 0x0000001f0c037819 */ /* 0x000fc800000006ff */
[----:B------:R-:W2:Y:S02]  /*1f00*/  SYNCS.PHASECHK.TRANS64.TRYWAIT P0, [UR17+0x18], R3 ;  /* 0x00001803ff0075a7 */ /* 0x000ea40008001111 */
[----:B--2---:R-:W-:Y:S05]  /*1f10*/  @!P0 BRA `(.L_x_34) ;  /* 0x0000006c00ac8947 */ /* 0x004fea0003800000 */
.L_x_33:
[----:B------:R2:W-:Y:S01]  /*1f20*/  @P3 SYNCS.ARRIVE.TRANS64 RZ, [UR17], R2 ;  /* 0x00000002ffff39a7 */ /* 0x0005e20008000011 */
[----:B------:R-:W-:-:S04]  /*1f30*/  ULOP3.LUT UR5, UR23, 0x2, URZ, 0xfc, !UPT ;  /* 0x0000000217057892 */ /* 0x000fc8000f8efcff */
[----:B------:R-:W-:-:S09]  /*1f40*/  UISETP.NE.AND UP0, UPT, UR5, 0x2, UPT ;  /* 0x000000020500788c */ /* 0x000fd2000bf05270 */
[----:B------:R-:W-:Y:S05]  /*1f50*/  BRA.U UP0, `(.L_x_35) ;  /* 0x0000000100047547 */ /* 0x000fea000b800000 */
[----:B------:R-:W-:Y:S05]  /*1f60*/  BPT.TRAP 0x1 ;  /* 0x000000040000795c */ /* 0x000fea0000300000 */
.L_x_35:
[----:B------:R-:W-:Y:S04]  /*1f70*/  BSSY.RECONVERGENT B0, `(.L_x_36) ;  /* 0x0000003000007945 */ /* 0x000fe80003800200 */
[----:B------:R-:W-:Y:S05]  /*1f80*/  @!P2 BRA `(.L_x_37) ;  /* 0x000000000004a947 */ /* 0x000fea0003800000 */
[----:B------:R-:W-:Y:S05]  /*1f90*/  BPT.TRAP 0x1 ;  /* 0x000000040000795c */ /* 0x000fea0000300000 */
.L_x_37:
[----:B------:R-:W-:Y:S05]  /*1fa0*/  BSYNC.RECONVERGENT B0 ;  /* 0x0000000000007941 */ /* 0x000fea0003800200 */
.L_x_36:
[----:B------:R-:W-:Y:S02]  /*1fb0*/  UIADD3 UR5, UPT, UPT, UR4, 0x1, URZ ;  /* 0x0000000104057890 */ /* 0x000fe4000fffe0ff */
[----:B------:R-:W-:Y:S02]  /*1fc0*/  USHF.L.U32 UR18, UR13, 0x6, URZ ;  /* 0x000000060d127899 */ /* 0x000fe400080006ff */
[----:B------:R-:W-:Y:S02]  /*1fd0*/  UISETP.NE.AND UP0, UPT, UR5, 0x3, UPT ;  /* 0x000000030500788c */ /* 0x000fe4000bf05270 */
[----:B------:R-:W-:Y:S02]  /*1fe0*/  ULOP3.LUT UR17, UR17, 0xfefffff8, URZ, 0xc0, !UPT ;  /* 0xfefffff811117892 */ /* 0x000fe4000f8ec0ff */
[----:B------:R-:W-:Y:S02]  /*1ff0*/  USEL UR8, URZ, 0x1, UP0 ;  /* 0x00000001ff087887 */ /* 0x000fe40008000000 */
[----:B------:R-:W-:-:S02]  /*2000*/  USEL UR7, UR5, URZ, UP0 ;  /* 0x000000ff05077287 */ /* 0x000fc40008000000 */
[----:B------:R-:W-:Y:S02]  /*2010*/  UIADD3 UR14, UP0, UPT, UR26, 0x180, URZ ;  /* 0x000001801a0e7890 */ /* 0x000fe4000ff1e0ff */
        /* <DEDUP_REMOVED lines=9> */
[----:B------:R-:W-:Y:S02]  /*20b0*/  UIADD3.X UR5, UPT, UPT, URZ, UR27, URZ, UP1, !UPT ;  /* 0x0000001bff057290 */ /* 0x000fe40008ffe4ff */
[----:B------:R-:W-:Y:S02]  /*20c0*/  UIADD3 UR8, UPT, UPT, UR6, 0xa300, UR8 ;  /* 0x0000a30006087890 */ /* 0x000fe4000fffe008 */
[----:B------:R-:W-:Y:S01]  /*20d0*/  UIADD3.X UR15, UPT, UPT, URZ, UR27, URZ, UP0, !UPT ;  /* 0x0000001bff0f7290 */ /* 0x000fe200087fe4ff */
[----:B------:R-:W-:Y:S01]  /*20e0*/  UMOV UR28, 0x0 ;  /* 0x00000000001c7882 */ /* 0x000fe20000000000 */
[----:B------:R-:W-:Y:S01]  /*20f0*/  UMOV UR29, 0x10000000 ;  /* 0x10000000001d7882 */ /* 0x000fe20000000000 */
[----:B------:R-:W-:Y:S01]  /*2100*/  UMOV UR19, UR35 ;  /* 0x0000002300137c82 */ /* 0x000fe20008000000 */
[----:B------:R-:W-:Y:S01]  /*2110*/  UMOV UR20, UR36 ;  /* 0x0000002400147c82 */ /* 0x000fe20008000000 */
[----:B------:R-:W-:Y:S01]  /*2120*/  UMOV UR12, UR36 ;  /* 0x00000024000c7c82 */ /* 0x000fe20008000000 */
[----:B------:R1:W-:Y:S01]  /*2130*/  UTMALDG.3D.MULTICAST.2CTA [UR16], [UR4], UR11, desc[UR28] ;  /* 0x00001c10040073b4 */ /* 0x0003e2000821180b */
[----:B------:R-:W-:Y:S01]  /*2140*/  UMOV UR9, UR17 ;  /* 0x0000001100097c82 */ /* 0x000fe20008000000 */
[----:B------:R-:W-:-:S04]  /*2150*/  UIADD3 UR13, UPT, UPT, UR13, 0x1, URZ ;  /* 0x000000010d0d7890 */ /* 0x000fc8000fffe0ff */
[----:B------:R-:W-:Y:S01]  /*2160*/  UISETP.NE.AND UP0, UPT, UR13, UR24, UPT ;  /* 0x000000180d00728c */ /* 0x000fe2000bf05270 */
[----:B-1----:R-:W-:Y:S01]  /*2170*/  UMOV UR11, UR18 ;  /* 0x00000012000b7c82 */ /* 0x002fe20008000000 */
[----:B------:R-:W-:Y:S01]  /*2180*/  UMOV UR4, UR7 ;  /* 0x0000000700047c82 */ /* 0x000fe20008000000 */
[----:B------:R3:W-:Y:S06]  /*2190*/  UTMALDG.3D.2CTA [UR8], [UR14], desc[UR28] ;  /* 0x00001c080e0075b4 */ /* 0x0007ec0008211000 */
[----:B---3--:R-:W-:Y:S05]  /*21a0*/  BRA.U UP0, `(.L_x_38) ;  /* 0xfffffffd00447547 */ /* 0x008fea000b83ffff */
.L_x_32:
[C---:B------:R-:W-:Y:S01]  /*21b0*/  LEA R3, R11.reuse, UR6, 0x3 ;  /* 0x000000060b037c11 */ /* 0x040fe2000f8e18ff */
[----:B------:R-:W-:Y:S01]  /*21c0*/  NOP ;  /* 0x0000000000007918 */ /* 0x000fe20000000000 */
[----:B-1----:R-:W-:Y:S02]  /*21d0*/  SHF.L.U32 R0, R10, 0x1f, RZ ;  /* 0x0000001f0a007819 */ /* 0x002fe400000006ff */
[----:B------:R-:W-:Y:S02]  /*21e0*/  LEA R4, R11, UR6, 0x4 ;  /* 0x000000060b047c11 */ /* 0x000fe4000f8e20ff */
[----:B--2-4-:R-:W1:Y:S02]  /*21f0*/  SYNCS.PHASECHK.TRANS64.TRYWAIT P0, [R3+URZ+0x80], R0 ;  /* 0x00008000030075a7 */ /* 0x014e6400080011ff */
[----:B-1----:R-:W-:Y:S05]  /*2200*/  @!P0 BRA `(.L_x_39) ;  /* 0x0000006c00088947 */ /* 0x002fea0003800000 */
.L_x_151:
[----:B------:R-:W2:Y:S01]  /*2210*/  LDS.128 R4, [R4+0x110] ;  /* 0x0001100004047984 */ /* 0x000ea20000000c00 */
[----:B------:R-:W-:Y:S01]  /*2220*/  UISETP.GE.AND UP0, UPT, UR45, 0x1, UPT ;  /* 0x000000012d00788c */ /* 0x000fe2000bf06270 */
[----:B------:R-:W-:Y:S01]  /*2230*/  @!PT LDS RZ, [RZ] ;  /* 0x00000000fffff984 */ /* 0x000fe20000000800 */
[----:B------:R-:W-:Y:S01]  /*2240*/  @!PT LDS RZ, [RZ] ;  /* 0x00000000fffff984 */ /* 0x000fe20000000800 */
[----:B------:R-:W-:Y:S01]  /*2250*/  @!PT LDS RZ, [RZ] ;  /* 0x00000000fffff984 */ /* 0x000fe20000000800 */
[----:B------:R-:W-:Y:S01]  /*2260*/  @!PT LDS RZ, [RZ] ;  /* 0x00000000fffff984 */ /* 0x000fe20000000800 */
[----:B------:R3:W-:Y:S06]  /*2270*/  MEMBAR.ALL.CTA ;  /* 0x0000000000007992 */ /* 0x0007ec0000008000 */
[----:B---3--:R-:W3:Y:S01]  /*2280*/  FENCE.VIEW.ASYNC.S ;  /* 0x00000000000073c6 */ /* 0x008ee20000000000 */
[----:B--2---:R-:W-:-:S13]  /*2290*/  LOP3.LUT P0, RZ, R6, 0x1, RZ, 0xc0, !PT ;  /* 0x0000000106ff7812 */ /* 0x004fda000780c0ff */
[----:B---3--:R-:W-:Y:S01]  /*22a0*/  VOTEU.ANY UP1, P0 ;  /* 0x0000000000ff7886 */ /* 0x008fe20000020100 */
[----:B------:R-:W-:-:S13]  /*22b0*/  PLOP3.LUT P0, PT, PT, PT, UP1, 0x80, 0x8 ;  /* 0x000000000008781c */ /* 0x000fda0003f0f018 */
[----:B-1----:R-:W-:Y:S02]  /*22c0*/  @P0 LOP3.LUT R0, R5, 0xffff, RZ, 0xc0, !PT ;  /* 0x0000ffff05000812 */ /* 0x002fe400078ec0ff */
[----:B------:R-:W-:Y:S02]  /*22d0*/  @P0 MOV R2, R4 ;  /* 0x0000000400020202 */ /* 0x000fe40000000f00 */
[----:B------:R-:W-:Y:S01]  /*22e0*/  @P0 R2UR UR5, R0 ;  /* 0x00000000000502ca */ /* 0x000fe200000e0000 */
[----:B------:R-:W-:Y:S01]  /*22f0*/  VIADD R0, R3, 0x90 ;  /* 0x0000009003007836 */ /* 0x000fe20000000000 */
[----:B------:R-:W-:Y:S02]  /*2300*/  @P0 SHF.R.U32.HI R4, RZ, 0x10, R5 ;  /* 0x00000010ff040819 */ /* 0x000fe40000011605 */
[----:B------:R-:W-:Y:S02]  /*2310*/  @P0 R2UR UR8, R2 ;  /* 0x00000000020802ca */ /* 0x000fe400000e0000 */
[----:B------:R-:W-:-:S02]  /*2320*/  PRMT R0, RZ, 0x654, R0 ;  /* 0x00000654ff007816 */ /* 0x000fc40000000000 */
[----:B------:R-:W-:Y:S02]  /*2330*/  @P0 R2UR UR4, R4 ;  /* 0x00000000040402ca */ /* 0x000fe400000e0000 */
[----:B------:R1:W-:Y:S03]  /*2340*/  SYNCS.ARRIVE.TRANS64.RED.A1T0 RZ, [R0+URZ], RZ ;  /* 0x000000ff00ff79a7 */ /* 0x0003e600081004ff */
[----:B------:R-:W-:-:S04]  /*2350*/  @UP1 UMOV UR30, UR5 ;  /* 0x00000005001e1c82 */ /* 0x000fc80008000000 */
[----:B------:R-:W-:-:S04]  /*2360*/  @UP1 UMOV UR31, UR8 ;  /* 0x00000008001f1c82 */ /* 0x000fc80008000000 */
[----:B------:R-:W-:Y:S01]  /*2370*/  @UP1 UMOV UR36, UR4 ;  /* 0x0000000400241c82 */ /* 0x000fe20008000000 */
[----:B------:R-:W-:Y:S05]  /*2380*/  BRA.U !UP0, `(.L_x_40) ;  /* 0x0000000108d47547 */ /* 0x000fea000b800000 */
[----:B------:R-:W2:Y:S01]  /*2390*/  LDCU.128 UR12, c[0x0][0xb10] ;  /* 0x00016200ff0c77ac */ /* 0x000ea20008000c00 */
[----:B------:R-:W3:Y:S01]  /*23a0*/  LDCU UR24, c[0x0][0xb20] ;  /* 0x00016400ff1877ac */ /* 0x000ee20008000800 */
[----:B------:R-:W4:Y:S01]  /*23b0*/  LDCU UR20, c[0x0][0xb0c] ;  /* 0x00016180ff1477ac */ /* 0x000f220008000800 */
[----:B------:R-:W1:Y:S01]  /*23c0*/  LDCU.64 UR10, c[0x0][0xb28] ;  /* 0x00016500ff0a77ac */ /* 0x000e620008000a00 */
[----:B------:R-:W-:Y:S02]  /*23d0*/  UISETP.NE.AND UP3, UPT, UR45, 0x1, UPT ;  /* 0x000000012d00788c */ /* 0x000fe4000bf65270 */
[----:B--2---:R-:W-:Y:S02]  /*23e0*/  UIMAD.WIDE.U32 UR8, UR37, UR15, URZ ;  /* 0x0000000f250872a5 */ /* 0x004fe4000f8e00ff */
[----:B------:R-:W-:Y:S02]  /*23f0*/  UIMAD.WIDE.U32 UR4, UR38, UR12, URZ ;  /* 0x0000000c260472a5 */ /* 0x000fe4000f8e00ff */
[----:B------:R-:W-:-:S02]  /*2400*/  UISETP.NE.AND UP0, UPT, UR14, 0x1, UPT ;  /* 0x000000010e00788c */ /* 0x000fc4000bf05270 */
[----:B------:R-:W-:Y:S01]  /*2410*/  UIMAD.WIDE.U32 UR28, UR30, UR15, URZ ;  /* 0x0000000f1e1c72a5 */ /* 0x000fe2000f8e00ff */
[----:B------:R-:W-:Y:S02]  /*2420*/  UMOV UR8, UR9 ;  /* 0x0000000900087c82 */ /* 0x000fe40008000000 */
[----:B------:R-:W-:Y:S01]  /*2430*/  UMOV UR4, UR5 ;  /* 0x0000000500047c82 */ /* 0x000fe20008000000 */
[----:B---3--:R-:W-:Y:S02]  /*2440*/  USHF.R.U32.HI UR8, URZ, UR24, UR8 ;  /* 0x00000018ff087299 */ /* 0x008fe40008011608 */
[----:B----4-:R-:W-:Y:S02]  /*2450*/  UISETP.NE.AND UP2, UPT, UR20, 0x1, UPT ;  /* 0x000000011400788c */ /* 0x010fe4000bf45270 */
[----:B------:R-:W-:Y:S02]  /*2460*/  USHF.R.U32.HI UR4, URZ, UR13, UR4 ;  /* 0x0000000dff047299 */ /* 0x000fe40008011604 */
[----:B------:R-:W-:-:S02]  /*2470*/  USEL UR5, UR37, UR8, !UP0 ;  /* 0x0000000825057287 */ /* 0x000fc4000c000000 */
[----:B------:R-:W-:Y:S02]  /*2480*/  USEL UR8, UR38, UR4, !UP2 ;  /* 0x0000000426087287 */ /* 0x000fe4000d000000 */
[----:B-1----:R-:W-:Y:S01]  /*2490*/  UIMAD.WIDE.U32 UR16, UR5, UR10, URZ ;  /* 0x0000000a051072a5 */ /* 0x002fe2000f8e00ff */
[----:B------:R-:W-:Y:S01]  /*24a0*/  UMOV UR4, UR29 ;  /* 0x0000001d00047c82 */ /* 0x000fe20008000000 */
[----:B------:R-:W-:Y:S02]  /*24b0*/  UIMAD.WIDE.U32 UR18, UR31, UR12, URZ ;  /* 0x0000000c1f1272a5 */ /* 0x000fe4000f8e00ff */
[----:B------:R-:W-:-:S03]  /*24c0*/  UIMAD.WIDE.U32 UR28, UR8, UR10, URZ ;  /* 0x0000000a081c72a5 */ /* 0x000fc6000f8e00ff */
[----:B------:R-:W-:Y:S01]  /*24d0*/  UMOV UR16, UR17 ;  /* 0x0000001100107c82 */ /* 0x000fe20008000000 */
[----:B------:R-:W-:Y:S02]  /*24e0*/  USHF.R.U32.HI UR4, URZ, UR24, UR4 ;  /* 0x00000018ff047299 */ /* 0x000fe40008011604 */
[----:B------:R-:W-:Y:S01]  /*24f0*/  @UP3 USHF.R.U32.HI UR5, URZ, UR11, UR16 ;  /* 0x0000000bff053299 */ /* 0x000fe20008011610 */
[----:B------:R-:W-:Y:S01]  /*2500*/  UMOV UR18, UR19 ;  /* 0x0000001300127c82 */ /* 0x000fe20008000000 */
[----:B------:R-:W-:Y:S01]  /*2510*/  UMOV UR28, UR29 ;  /* 0x0000001d001c7c82 */ /* 0x000fe20008000000 */
[----:B------:R-:W-:Y:S02]  /*2520*/  USHF.R.U32.HI UR13, URZ, UR13, UR18 ;  /* 0x0000000dff0d7299 */ /* 0x000fe40008011612 */
[----:B------:R-:W-:Y:S02]  /*2530*/  USEL UR4, UR30, UR4, !UP0 ;  /* 0x000000041e047287 */ /* 0x000fe4000c000000 */
[----:B------:R-:W-:-:S02]  /*2540*/  @UP3 USHF.R.U32.HI UR8, URZ, UR11, UR28 ;  /* 0x0000000bff083299 */ /* 0x000fc4000801161c */
[----:B------:R-:W-:Y:S02]  /*2550*/  UIMAD UR9, UR45, UR5, URZ ;  /* 0x000000052d0972a4 */ /* 0x000fe4000f8e02ff */
[----:B------:R-:W-:Y:S02]  /*2560*/  USEL UR5, UR31, UR13, !UP2 ;  /* 0x0000000d1f057287 */ /* 0x000fe4000d000000 */
[----:B------:R-:W-:Y:S02]  /*2570*/  UIMAD UR12, UR45, UR8, URZ ;  /* 0x000000082d0c72a4 */ /* 0x000fe4000f8e02ff */
[----:B------:R-:W-:Y:S02]  /*2580*/  UISETP.GE.AND UP0, UPT, UR4, UR9, UPT ;  /* 0x000000090400728c */ /* 0x000fe4000bf06270 */
[----:B------:R-:W-:Y:S02]  /*2590*/  UIMAD.WIDE.U32 UR16, UR4, UR10, URZ ;  /* 0x0000000a041072a5 */ /* 0x000fe4000f8e00ff */
[----:B------:R-:W-:-:S02]  /*25a0*/  UISETP.GE.OR UP0, UPT, UR5, UR12, UP0 ;  /* 0x0000000c0500728c */ /* 0x000fc40008706670 */
        /* <DEDUP_REMOVED lines=19> */
.L_x_40:
[----:B------:R-:W2:Y:S02]  /*26e0*/  LDCU UR4, c[0x0][0xb30] ;  /* 0x00016600ff0477ac */ /* 0x000ea40008000800 */
[----:B--2---:R-:W-:-:S09]  /*26f0*/  UISETP.NE.AND UP0, UPT, UR4, 0x1, UPT ;  /* 0x000000010400788c */ /* 0x004fd2000bf05270 */
[----:B------:R-:W-:Y:S05]  /*2700*/  BRA.U UP0, `(.L_x_41) ;  /* 0x0000000100447547 */ /* 0x000fea000b800000 */
[----:B------:R-:W2:Y:S01]  /*2710*/  LDCU.128 UR12, c[0x0][0xb10] ;  /* 0x00016200ff0c77ac */ /* 0x000ea20008000c00 */
[----:B------:R-:W3:Y:S01]  /*2720*/  LDCU UR10, c[0x0][0xb0c] ;  /* 0x00016180ff0a77ac */ /* 0x000ee20008000800 */
[----:B------:R-:W4:Y:S01]  /*2730*/  LDCU UR11, c[0x0][0xb20] ;  /* 0x00016400ff0b77ac */ /* 0x000f220008000800 */
[----:B--2---:R-:W-:Y:S02]  /*2740*/  UIMAD.WIDE.U32 UR8, UR31, UR12, URZ ;  /* 0x0000000c1f0872a5 */ /* 0x004fe4000f8e00ff */
[----:B------:R-:W-:Y:S02]  /*2750*/  UIMAD.WIDE.U32 UR4, UR30, UR15, URZ ;  /* 0x0000000f1e0472a5 */ /* 0x000fe4000f8e00ff */
[----:B---3--:R-:W-:Y:S02]  /*2760*/  UISETP.NE.AND UP2, UPT, UR10, 0x1, UPT ;  /* 0x000000010a00788c */ /* 0x008fe4000bf45270 */
[----:B------:R-:W-:Y:S01]  /*2770*/  UISETP.NE.AND UP0, UPT, UR14, 0x1, UPT ;  /* 0x000000010e00788c */ /* 0x000fe2000bf05270 */
[----:B------:R-:W-:-:S02]  /*2780*/  UMOV UR8, UR9 ;  /* 0x0000000900087c82 */ /* 0x000fc40008000000 */
[----:B------:R-:W-:Y:S01]  /*2790*/  UMOV UR4, UR5 ;  /* 0x0000000500047c82 */ /* 0x000fe20008000000 */
[----:B------:R-:W-:Y:S02]  /*27a0*/  USHF.R.U32.HI UR13, URZ, UR13, UR8 ;  /* 0x0000000dff0d7299 */ /* 0x000fe40008011608 */
[----:B----4-:R-:W-:Y:S02]  /*27b0*/  USHF.R.U32.HI UR4, URZ, UR11, UR4 ;  /* 0x0000000bff047299 */ /* 0x010fe40008011604 */
[----:B------:R-:W-:Y:S02]  /*27c0*/  USEL UR5, UR31, UR13, !UP2 ;  /* 0x0000000d1f057287 */ /* 0x000fe4000d000000 */
[----:B------:R-:W-:-:S04]  /*27d0*/  USEL UR4, UR30, UR4, !UP0 ;  /* 0x000000041e047287 */ /* 0x000fc8000c000000 */
[----:B------:R-:W-:Y:S02]  /*27e0*/  UIADD3 UR8, UPT, UPT, UR5, -UR4, URZ ;  /* 0x8000000405087290 */ /* 0x000fe4000fffe0ff */
[----:B------:R-:W-:Y:S02]  /*27f0*/  UIADD3 UR4, UPT, UPT, -UR5, UR4, URZ ;  /* 0x0000000405047290 */ /* 0x000fe4000fffe1ff */
[----:B------:R-:W-:Y:S02]  /*2800*/  UIMAD UR30, UR8, UR14, UR30 ;  /* 0x0000000e081e72a4 */ /* 0x000fe4000f8e021e */
[----:B------:R-:W-:-:S12]  /*2810*/  UIMAD UR31, UR4, UR10, UR31 ;  /* 0x0000000a041f72a4 */ /* 0x000fd8000f8e021f */
.L_x_41:
[----:B------:R-:W-:Y:S01]  /*2820*/  VIADD R11, R11, 0x1 ;  /* 0x000000010b0b7836 */ /* 0x000fe20000000000 */
[----:B------:R-:W-:Y:S01]  /*2830*/  R2UR UR4, R50 ;  /* 0x00000000320472ca */ /* 0x000fe200000e0000 */
[----:B------:R-:W-:Y:S01]  /*2840*/  UIADD3 UR24, UPT, UPT, UR30, UR63, URZ ;  /* 0x0000003f1e187290 */ /* 0x000fe2000fffe0ff */
[----:B------:R-:W-:Y:S02]  /*2850*/  PLOP3.LUT P1, PT, PT, PT, PT, 0x80, 0x8 ;  /* 0x000000000008781c */ /* 0x000fe40003f2f070 */
[----:B------:R-:W-:-:S04]  /*2860*/  ISETP.NE.AND P0, PT, R11, 0x2, PT ;  /* 0x000000020b00780c */ /* 0x000fc80003f05270 */
[----:B-1----:R-:W-:Y:S02]  /*2870*/  SEL R0, RZ, 0x1, P0 ;  /* 0x00000001ff007807 */ /* 0x002fe40000000000 */
[----:B------:R-:W-:Y:S02]  /*2880*/  SEL R11, R11, RZ, P0 ;  /* 0x000000ff0b0b7207 */ /* 0x000fe40000000000 */
[----:B------:R-:W-:Y:S01]  /*2890*/  LOP3.LUT R10, R10, R0, RZ, 0x3c, !PT ;  /* 0x000000000a0a7212 */ /* 0x000fe200078e3cff */
[----:B------:R-:W-:Y:S01]  /*28a0*/  UIADD3 UR20, UPT, UPT, UR31, UR4, URZ ;  /* 0x000000041f147290 */ /* 0x000fe2000fffe0ff */
[----:B------:R-:W-:Y:S11]  /*28b0*/  BRA.U UP1, `(.L_x_42) ;  /* 0xfffffff101287547 */ /* 0x000ff6000b83ffff */
[----:B------:R-:W-:Y:S01]  /*28c0*/  UIADD3 UR6, UPT, UPT, UR6, 0x18, URZ ;  /* 0x0000001806067890 */ /* 0x000fe2000fffe0ff */
[----:B------:R-:W-:-:S03]  /*28d0*/  SHF.L.U32 R2, R12, 0x1f, RZ ;  /* 0x0000001f0c027819 */ /* 0x000fc600000006ff */
[----:B------:R-:W-:-:S09]  /*28e0*/  ULEA UR4, UR7, UR6, 0x3 ;  /* 0x0000000607047291 */ /* 0x000fd2000f8e18ff */
[----:B------:R-:W1:Y:S02]  /*28f0*/  SYNCS.PHASECHK.TRANS64.TRYWAIT P0, [UR4], R2 ;  /* 0x00000002ff0075a7 */ /* 0x000e640008001104 */
[----:B-1----:R-:W-:Y:S05]  /*2900*/  @!P0 BRA `(.L_x_43) ;  /* 0x00000064005c8947 */ /* 0x002fea0003800000 */
.L_x_153:
[----:B------:R-:W-:-:S04]  /*2910*/  UIADD3 UR4, UPT, UPT, UR7, 0x1, URZ ;  /* 0x0000000107047890 */ /* 0x000fc8000fffe0ff */
[----:B------:R-:W-:-:S04]  /*2920*/  UISETP.NE.AND UP0, UPT, UR4, 0x3, UPT ;  /* 0x000000030400788c */ /* 0x000fc8000bf05270 */
[----:B------:R-:W-:Y:S02]  /*2930*/  USEL UR7, URZ, 0x1, UP0 ;  /* 0x00000001ff077887 */ /* 0x000fe40008000000 */
[----:B------:R-:W-:-:S04]  /*2940*/  USEL UR4, UR4, URZ, UP0 ;  /* 0x000000ff04047287 */ /* 0x000fc80008000000 */
[----:B------:R-:W-:Y:S01]  /*2950*/  ULEA UR5, UR4, UR6, 0x3 ;  /* 0x0000000604057291 */ /* 0x000fe2000f8e18ff */
[----:B------:R-:W-:-:S04]  /*2960*/  LOP3.LUT R12, R12, UR7, RZ, 0x3c, !PT ;  /* 0x000000070c0c7c12 */ /* 0x000fc8000f8e3cff */
[----:B-1----:R-:W-:-:S04]  /*2970*/  SHF.L.U32 R2, R12, 0x1f, RZ ;  /* 0x0000001f0c027819 */ /* 0x002fc800000006ff */
[----:B------:R-:W1:Y:S02]  /*2980*/  SYNCS.PHASECHK.TRANS64.TRYWAIT P0, [UR5], R2 ;  /* 0x00000002ff0075a7 */ /* 0x000e640008001105 */
[----:B-1----:R-:W-:Y:S05]  /*2990*/  @!P0 BRA `(.L_x_44) ;  /* 0x0000006400508947 */ /* 0x002fea0003800000 */
.L_x_155:
[----:B------:R-:W-:-:S04]  /*29a0*/  UIADD3 UR4, UPT, UPT, UR4, 0x1, URZ ;  /* 0x0000000104047890 */ /* 0x000fc8000fffe0ff */
[----:B------:R-:W-:-:S04]  /*29b0*/  UISETP.NE.AND UP0, UPT, UR4, 0x3, UPT ;  /* 0x000000030400788c */ /* 0x000fc8000bf05270 */
[----:B------:R-:W-:Y:S02]  /*29c0*/  USEL UR5, URZ, 0x1, UP0 ;  /* 0x00000001ff057887 */ /* 0x000fe40008000000 */
[----:B------:R-:W-:-:S04]  /*29d0*/  USEL UR4, UR4, URZ, UP0 ;  /* 0x000000ff04047287 */ /* 0x000fc80008000000 */
[----:B------:R-:W-:Y:S01]  /*29e0*/  ULEA UR4, UR4, UR6, 0x3 ;  /* 0x0000000604047291 */ /* 0x000fe2000f8e18ff */
[----:B-1----:R-:W-:-:S04]  /*29f0*/  LOP3.LUT R2, R12, UR5, RZ, 0x3c, !PT ;  /* 0x000000050c027c12 */ /* 0x002fc8000f8e3cff */
[----:B------:R-:W-:Y:S01]  /*2a00*/  SHF.L.U32 R2, R2, 0x1f, RZ ;  /* 0x0000001f02027819 */ /* 0x000fe200000006ff */
[----:B------:R-:W-:-:S07]  /*2a10*/  IMAD.U32 R0, RZ, RZ, UR4 ;  /* 0x00000004ff007e24 */ /* 0x000fce000f8e00ff */
.L_x_45:
[----:B-1----:R1:W2:Y:S02]  /*2a20*/  SYNCS.PHASECHK.TRANS64.TRYWAIT P0, [R0+URZ], R2 ;  /* 0x00000002000075a7 */ /* 0x0022a400080011ff */
[----:B--2---:R-:W-:Y:S05]  /*2a30*/  @!P0 NANOSLEEP.SYNCS 0x989680 ;  /* 0x009896800000895d */ /* 0x004fea0003900000 */
[----:B------:R-:W2:Y:S02]  /*2a40*/  @!P0 SYNCS.PHASECHK.TRANS64 P0, [R0+URZ], R2 ;  /* 0x00000002000085a7 */ /* 0x000ea400080010ff */
[----:B--2---:R-:W-:Y:S05]  /*2a50*/  @P0 EXIT ;  /* 0x000000000000094d */ /* 0x004fea0003800000 */
[----:B------:R-:W-:Y:S05]  /*2a60*/  BRA `(.L_x_45) ;  /* 0xfffffffc00ec7947 */ /* 0x000fea000383ffff */
.L_x_22:
[----:B------:R-:W-:-:S04]  /*2a70*/  UISETP.NE.AND UP0, UPT, UR47, URZ, UPT ;  /* 0x000000ff2f00728c */ /* 0x000fc8000bf05270 */
[----:B------:R-:W-:-:S09]  /*2a80*/  UISETP.NE.OR UP0, UPT, UR25, 0x1, UP0 ;  /* 0x000000011900788c */ /* 0x000fd20008705670 */
[----:B------:R-:W-:Y:S05]  /*2a90*/  BRA.U UP0, `(.L_x_46) ;  /* 0x0000000500487547 */ /* 0x000fea000b800000 */
[----:B------:R-:W-:Y:S01]  /*2aa0*/  ISETP.GE.U32.AND P2, PT, R0, 0x4, PT ;  /* 0x000000040000780c */ /* 0x000fe20003f46070 */
[----:B------:R-:W-:Y:S01]  /*2ab0*/  IMAD.MOV.U32 R12, RZ, RZ, 0x1 ;  /* 0x00000001ff0c7424 */ /* 0x000fe200078e00ff */
[----:B------:R-:W-:Y:S02]  /*2ac0*/  CS2R R10, SRZ ;  /* 0x00000000000a7805 */ /* 0x000fe4000001ff00 */
[----:B------:R-:W-:Y:S01]  /*2ad0*/  CS2R R8, SRZ ;  /* 0x0000000000087805 */ /* 0x000fe2000001ff00 */
[----:B------:R-:W-:Y:S01]  /*2ae0*/  UMOV UR6, 0x400 ;  /* 0x0000040000067882 */ /* 0x000fe20000000000 */
[----:B------:R-:W-:Y:S01]  /*2af0*/  UMOV UR5, URZ ;  /* 0x000000ff00057c82 */ /* 0x000fe20008000000 */
[----:B------:R-:W-:-:S12]  /*2b00*/  ULEA UR6, UR47, UR6, 0x18 ;  /* 0x000000062f067291 */ /* 0x000fd8000f8ec0ff */
.L_x_50:
[----:B------:R-:W-:Y:S02]  /*2b10*/  LEA R2, R8, UR6, 0x3 ;  /* 0x0000000608027c11 */ /* 0x000fe4000f8e18ff */
[----:B------:R-:W-:-:S03]  /*2b20*/  SHF.L.U32 R4, R9, 0x1f, RZ ;  /* 0x0000001f09047819 */ /* 0x000fc600000006ff */
[----:B------:R-:W-:Y:S01]  /*2b30*/  VIADD R5, R2, 0xf0 ;  /* 0x000000f002057836 */ /* 0x000fe20000000000 */
[----:B------:R-:W1:Y:S02]  /*2b40*/  SYNCS.PHASECHK.TRANS64.TRYWAIT P0, [R2+URZ+0xe0], R4 ;  /* 0x0000e004020075a7 */ /* 0x000e6400080011ff */
[----:B-1----:R-:W-:Y:S05]  /*2b50*/  @!P0 BRA `(.L_x_47) ;  /* 0x0000006000f88947 */ /* 0x002fea0003800000 */
.L_x_156:
[----:B------:R-:W-:Y:S01]  /*2b60*/  ULEA UR4, UR5, UR6, 0x3 ;  /* 0x0000000605047291 */ /* 0x000fe2000f8e18ff */
[----:B-1----:R-:W-:Y:S01]  /*2b70*/  PRMT R2, RZ, 0x654, R5 ;  /* 0x00000654ff027816 */ /* 0x002fe20000000005 */
[----:B------:R-:W-:Y:S01]  /*2b80*/  @!P2 IMAD.MOV.U32 R4, RZ, RZ, 0x10 ;  /* 0x00000010ff04a424 */ /* 0x000fe200078e00ff */
[----:B------:R-:W-:Y:S01]  /*2b90*/  SHF.L.U32 R5, R12, 0x1f, RZ ;  /* 0x0000001f0c057819 */ /* 0x000fe200000006ff */
[----:B------:R-:W-:Y:S01]  /*2ba0*/  UIADD3 UR7, UPT, UPT, UR4, 0x80, URZ ;  /* 0x0000008004077890 */ /* 0x000fe2000fffe0ff */
[----:B------:R1:W-:Y:S05]  /*2bb0*/  SYNCS.ARRIVE.TRANS64.RED.A1T0 RZ, [R2+URZ], RZ ;  /* 0x000000ff02ff79a7 */ /* 0x0003ea00081004ff */
[----:B------:R-:W-:Y:S01]  /*2bc0*/  IMAD.U32 R6, RZ, RZ, UR7 ;  /* 0x00000007ff067e24 */ /* 0x000fe2000f8e00ff */
[----:B------:R-:W2:Y:S04]  /*2bd0*/  SYNCS.PHASECHK.TRANS64.TRYWAIT P0, [UR4+0x90], R5 ;  /* 0x00009005ff0075a7 */ /* 0x000ea80008001104 */
[----:B------:R-:W-:Y:S01]  /*2be0*/  PRMT R6, R0, 0x654, R6 ;  /* 0x0000065400067816 */ /* 0x000fe20000000006 */
[----:B-12---:R-:W-:Y:S06]  /*2bf0*/  @!P0 BRA `(.L_x_48) ;  /* 0x0000006000e48947 */ /* 0x006fec0003800000 */
.L_x_158:
[----:B------:R-:W-:Y:S01]  /*2c00*/  ULEA UR8, UR5, UR6, 0x4 ;  /* 0x0000000605087291 */ /* 0x000fe2000f8e20ff */
[----:B------:R-:W-:Y:S01]  /*2c10*/  SEL R3, R6, R3, !P2 ;  /* 0x0000000306037207 */ /* 0x000fe20005000000 */
[----:B------:R-:W-:Y:S01]  /*2c20*/  UIADD3 UR9, UPT, UPT, UR4, 0x80, URZ ;  /* 0x0000008004097890 */ /* 0x000fe2000fffe0ff */
[----:B-1----:R-:W-:Y:S01]  /*2c30*/  LEA R2, R11, UR6, 0x3 ;  /* 0x000000060b027c11 */ /* 0x002fe2000f8e18ff */
[----:B------:R-:W-:Y:S01]  /*2c40*/  UIADD3 UR8, UPT, UPT, UR8, 0x110, URZ ;  /* 0x0000011008087890 */ /* 0x000fe2000fffe0ff */
[----:B------:R1:W-:Y:S01]  /*2c50*/  @!P2 SYNCS.ARRIVE.TRANS64.RED RZ, [R3+URZ], R4 ;  /* 0x0000000403ffa9a7 */ /* 0x0003e200080004ff */
[----:B------:R-:W-:Y:S01]  /*2c60*/  UIADD3 UR4, UPT, UPT, UR5, 0x1, URZ ;  /* 0x0000000105047890 */ /* 0x000fe2000fffe0ff */
[----:B------:R-:W-:-:S03]  /*2c70*/  VIADD R8, R8, 0x1 ;  /* 0x0000000108087836 */ /* 0x000fc60000000000 */
[----:B------:R-:W-:Y:S02]  /*2c80*/  UISETP.NE.AND UP0, UPT, UR4, 0x2, UPT ;  /* 0x000000020400788c */ /* 0x000fe4000bf05270 */
[----:B------:R-:W-:Y:S01]  /*2c90*/  ISETP.NE.AND P0, PT, R8, 0x2, PT ;  /* 0x000000020800780c */ /* 0x000fe20003f05270 */
[----:B------:R-:W-:Y:S06]  /*2ca0*/  UGETNEXTWORKID.BROADCAST [UR8], [UR9] ;  /* 0x00000000080073ca */ /* 0x000fec0008000100 */
[----:B------:R-:W-:Y:S02]  /*2cb0*/  USEL UR7, URZ, 0x1, UP0 ;  /* 0x00000001ff077887 */ /* 0x000fe40008000000 */
[----:B------:R-:W-:-:S04]  /*2cc0*/  USEL UR5, UR4, URZ, UP0 ;  /* 0x000000ff04057287 */ /* 0x000fc80008000000 */
[----:B------:R-:W-:Y:S02]  /*2cd0*/  LOP3.LUT R12, R12, UR7, RZ, 0x3c, !PT ;  /* 0x000000070c0c7c12 */ /* 0x000fe4000f8e3cff */
[----:B-1----:R-:W-:-:S04]  /*2ce0*/  SHF.L.U32 R4, R10, 0x1f, RZ ;  /* 0x0000001f0a047819 */ /* 0x002fc800000006ff */
[----:B------:R-:W1:Y:S02]  /*2cf0*/  SYNCS.PHASECHK.TRANS64.TRYWAIT P1, [R2+URZ+0x80], R4 ;  /* 0x00008004020075a7 */ /* 0x000e6400080211ff */
[----:B-1----:R-:W-:Y:S05]  /*2d00*/  @!P1 BRA `(.L_x_49) ;  /* 0x0000006000b89947 */ /* 0x002fea0003800000 */
.L_x_159:
[C---:B-1----:R-:W-:Y:S01]  /*2d10*/  LEA R4, R11.reuse, UR6, 0x4 ;  /* 0x000000060b047c11 */ /* 0x042fe2000f8e20ff */
[----:B------:R-:W-:Y:S01]  /*2d20*/  VIADD R2, R2, 0x90 ;  /* 0x0000009002027836 */ /* 0x000fe20000000000 */
[----:B------:R-:W-:Y:S01]  /*2d30*/  SEL R8, R8, RZ, P0 ;  /* 0x000000ff08087207 */ /* 0x000fe20000000000 */
[----:B------:R-:W-:-:S03]  /*2d40*/  VIADD R11, R11, 0x1 ;  /* 0x000000010b0b7836 */ /* 0x000fc60000000000 */
[----:B------:R-:W1:Y:S01]  /*2d50*/  LDS.128 R4, [R4+0x110] ;  /* 0x0001100004047984 */ /* 0x000e620000000c00 */
[----:B------:R-:W-:Y:S02]  /*2d60*/  PRMT R2, RZ, 0x654, R2 ;  /* 0x00000654ff027816 */ /* 0x000fe40000000002 */
[C---:B------:R-:W-:Y:S01]  /*2d70*/  ISETP.NE.AND P1, PT, R11.reuse, 0x2, PT ;  /* 0x000000020b00780c */ /* 0x040fe20003f25270 */
[----:B------:R-:W-:Y:S01]  /*2d80*/  @!PT LDS RZ, [RZ] ;  /* 0x00000000fffff984 */ /* 0x000fe20000000800 */
[----:B------:R-:W-:Y:S01]  /*2d90*/  @!PT LDS RZ, [RZ] ;  /* 0x00000000fffff984 */ /* 0x000fe20000000800 */
[----:B------:R-:W-:Y:S01]  /*2da0*/  @!PT LDS RZ, [RZ] ;  /* 0x00000000fffff984 */ /* 0x000fe20000000800 */
[----:B------:R-:W-:Y:S01]  /*2db0*/  @!PT LDS RZ, [RZ] ;  /* 0x00000000fffff984 */ /* 0x000fe20000000800 */
[----:B------:R2:W-:Y:S06]  /*2dc0*/  MEMBAR.ALL.CTA ;  /* 0x0000000000007992 */ /* 0x0005ec0000008000 */
[----:B--2---:R-:W2:Y:S01]  /*2dd0*/  FENCE.VIEW.ASYNC.S ;  /* 0x00000000000073c6 */ /* 0x004ea20000000000 */
[----:B------:R-:W-:Y:S01]  /*2de0*/  SEL R11, R11, RZ, P1 ;  /* 0x000000ff0b0b7207 */ /* 0x000fe20000800000 */
[----:B--2---:R2:W-:Y:S01]  /*2df0*/  SYNCS.ARRIVE.TRANS64.RED.A1T0 RZ, [R2+URZ], RZ ;  /* 0x000000ff02ff79a7 */ /* 0x0045e200081004ff */
[----:B-1----:R-:W-:-:S02]  /*2e00*/  LOP3.LUT P3, RZ, R6, 0x1, RZ, 0xc0, !PT ;  /* 0x0000000106ff7812 */ /* 0x002fc4000786c0ff */
[----:B------:R-:W-:-:S04]  /*2e10*/  SEL R4, RZ, 0x1, P1 ;  /* 0x00000001ff047807 */ /* 0x000fc80000800000 */
[----:B------:R-:W-:Y:S02]  /*2e20*/  LOP3.LUT R10, R10, R4, RZ, 0x3c, !PT ;  /* 0x000000040a0a7212 */ /* 0x000fe400078e3cff */
[----:B--2---:R-:W-:-:S04]  /*2e30*/  SEL R2, RZ, 0x1, P0 ;  /* 0x00000001ff027807 */ /* 0x004fc80000000000 */
[----:B------:R-:W-:Y:S01]  /*2e40*/  LOP3.LUT R9, R9, R2, RZ, 0x3c, !PT ;  /* 0x0000000209097212 */ /* 0x000fe200078e3cff */
[----:B------:R-:W-:Y:S06]  /*2e50*/  @P3 BRA `(.L_x_50) ;  /* 0xfffffffc002c3947 */ /* 0x000fec000383ffff */
[----:B------:R-:W-:Y:S01]  /*2e60*/  ULEA UR4, UR5, UR6, 0x3 ;  /* 0x0000000605047291 */ /* 0x000fe2000f8e18ff */
[----:B------:R-:W-:-:S08]  /*2e70*/  SHF.L.U32 R2, R12, 0x1f, RZ ;  /* 0x0000001f0c027819 */ /* 0x000fd000000006ff */
[----:B------:R-:W1:Y:S02]  /*2e80*/  SYNCS.PHASECHK.TRANS64 P0, [UR4+0x90], R2 ;  /* 0x00009002ff0075a7 */ /* 0x000e640008001004 */
[----:B-1----:R-:W-:Y:S05]  /*2e90*/  @P0 BRA `(.L_x_51) ;  /* 0x0000000000080947 */ /* 0x002fea0003800000 */
[----:B------:R-:W1:Y:S02]  /*2ea0*/  SYNCS.PHASECHK.TRANS64.TRYWAIT P0, [UR4+0x90], R2 ;  /* 0x00009002ff0075a7 */ /* 0x000e640008001104 */
[----:B-1----:R-:W-:Y:S05]  /*2eb0*/  @!P0 BRA `(.L_x_52) ;  /* 0x0000006000608947 */ /* 0x002fea0003800000 */
.L_x_51:
[----:B------:R-:W-:-:S04]  /*2ec0*/  UIADD3 UR7, UPT, UPT, UR5, 0x1, URZ ;  /* 0x0000000105077890 */ /* 0x000fc8000fffe0ff */
[----:B------:R-:W-:-:S04]  /*2ed0*/  UISETP.NE.AND UP0, UPT, UR7, 0x2, UPT ;  /* 0x000000020700788c */ /* 0x000fc8000bf05270 */
[----:B------:R-:W-:Y:S02]  /*2ee0*/  USEL UR8, URZ, 0x1, UP0 ;  /* 0x00000001ff087887 */ /* 0x000fe40008000000 */
[----:B------:R-:W-:-:S04]  /*2ef0*/  USEL UR7, UR7, URZ, UP0 ;  /* 0x000000ff07077287 */ /* 0x000fc80008000000 */
[----:B------:R-:W-:Y:S01]  /*2f00*/  ULEA UR7, UR7, UR6, 0x3 ;  /* 0x0000000607077291 */ /* 0x000fe2000f8e18ff */
[----:B-1----:R-:W-:-:S04]  /*2f10*/  LOP3.LUT R2, R12, UR8, RZ, 0x3c, !PT ;  /* 0x000000080c027c12 */ /* 0x002fc8000f8e3cff */
[----:B------:R-:W-:-:S04]  /*2f20*/  SHF.L.U32 R0, R2, 0x1f, RZ ;  /* 0x0000001f02007819 */ /* 0x000fc800000006ff */
[----:B------:R-:W1:Y:S02]  /*2f30*/  SYNCS.PHASECHK.TRANS64 P0, [UR7+0x90], R0 ;  /* 0x00009000ff0075a7 */ /* 0x000e640008001007 */
[----:B-1----:R-:W-:Y:S05]  /*2f40*/  @P0 EXIT ;  /* 0x000000000000094d */ /* 0x002fea0003800000 */
[----:B------:R-:W-:Y:S02]  /*2f50*/  SHF.L.U32 R2, R2, 0x1f, RZ ;  /* 0x0000001f02027819 */ /* 0x000fe400000006ff */
[----:B------:R-:W-:-:S07]  /*2f60*/  MOV R0, UR7 ;  /* 0x0000000700007c02 */ /* 0x000fce0008000f00 */
.L_x_53:
[----:B-1----:R1:W2:Y:S02]  /*2f70*/  SYNCS.PHASECHK.TRANS64.TRYWAIT P0, [R0+URZ+0x90], R2 ;  /* 0x00009002000075a7 */ /* 0x0022a400080011ff */
[----:B--2---:R-:W-:Y:S05]  /*2f80*/  @!P0 NANOSLEEP.SYNCS 0x989680 ;  /* 0x009896800000895d */ /* 0x004fea0003900000 */
[----:B------:R-:W2:Y:S02]  /*2f90*/  @!P0 SYNCS.PHASECHK.TRANS64 P0, [R0+URZ+0x90], R2 ;  /* 0x00009002000085a7 */ /* 0x000ea400080010ff */
[----:B--2---:R-:W-:Y:S05]  /*2fa0*/  @P0 EXIT ;  /* 0x000000000000094d */ /* 0x004fea0003800000 */
[----:B------:R-:W-:Y:S05]  /*2fb0*/  BRA `(.L_x_53) ;  /* 0xfffffffc00ec7947 */ /* 0x000fea000383ffff */
.L_x_46:
[----:B------:R-:W-:Y:S05]  /*2fc0*/  BRA.U UP4, `(.L_x_54) ;  /* 0x0000001104d47547 */ /* 0x000fea000b800000 */
[----:B------:R-:W-:Y:S01]  /*2fd0*/  UMOV UR4, 0x40 ;  /* 0x0000004000047882 */ /* 0x000fe20000000000 */
[----:B------:R-:W-:Y:S01]  /*2fe0*/  NOP ;  /* 0x0000000000007918 */ /* 0x000fe20000000000 */
[----:B------:R-:W-:Y:S01]  /*2ff0*/  ULEA UR5, UR47, UR4, 0x18 ;  /* 0x000000042f057291 */ /* 0x000fe2000f8ec0ff */
[----:B------:R-:W-:Y:S02]  /*3000*/  UMOV UR6, 0x400 ;  /* 0x0000040000067882 */ /* 0x000fe40000000000 */
[----:B------:R-:W-:-:S06]  /*3010*/  ULEA UR6, UR47, UR6, 0x18 ;  /* 0x000000062f067291 */ /* 0x000fcc000f8ec0ff */
[----:B------:R-:W1:Y:S02]  /*3020*/  LDS.U8 R0, [UR5+0x1c] ;  /* 0x00001c05ff007984 */ /* 0x000e640008000000 */
[----:B-1----:R-:W-:-:S13]  /*3030*/  ISETP.NE.AND P0, PT, R0, RZ, PT ;  /* 0x000000ff0000720c */ /* 0x002fda0003f05270 */
[----:B------:R-:W-:Y:S05]  /*3040*/  @P0 BRA `(.L_x_55) ;  /* 0x0000000400080947 */ /* 0x000fea0003800000 */
[----:B------:R-:W-:Y:S02]  /*3050*/  UISETP.NE.U32.AND UP1, UPT, UR48, 0x1, UPT ;  /* 0x000000013000788c */ /* 0x000fe4000bf25070 */
[----:B------:R-:W-:-:S07]  /*3060*/  UIADD3 UR7, UPT, UPT, UR5, 0x8, URZ ;  /* 0x0000000805077890 */ /* 0x000fce000fffe0ff */
[----:B------:R-:W-:Y:S05]  /*3070*/  BRA.U !UP1, `(.L_x_56) ;  /* 0x00000001099c7547 */ /* 0x000fea000b800000 */
[----:B------:R-:W-:Y:S01]  /*3080*/  ELECT P0, URZ, PT ;  /* 0x0000000000ff782f */ /* 0x000fe20003800000 */
[----:B------:R-:W-:-:S12]  /*3090*/  BSSY B0, `(.L_x_56) ;  /* 0x0000025000007945 */ /* 0x000fd80003800000 */
[----:B------:R-:W-:Y:S05]  /*30a0*/  @!P0 BRA `(.L_x_57) ;  /* 0x00000000008c8947 */ /* 0x000fea0003800000 */
[----:B------:R-:W-:-:S05]  /*30b0*/  UMOV UR4, 0x10 ;  /* 0x0000001000047882 */ /* 0x000fca0000000000 */
[----:B------:R-:W-:Y:S04]  /*30c0*/  DEPBAR.LE SB1, 0x36 ;  /* 0x00009d800000791a */ /* 0x000fe80000000000 */
[----:B------:R-:W1:Y:S02]  /*30d0*/  UTCATOMSWS.2CTA.FIND_AND_SET.ALIGN UP0, UR4, UR4 ;  /* 0x00000004000475e3 */ /* 0x000e640008200800 */
[----:B-1----:R-:W-:Y:S01]  /*30e0*/  MOV R10, UR4 ;  /* 0x00000004000a7c02 */ /* 0x002fe20008000f00 */
[----:B------:R-:W-:Y:S06]  /*30f0*/  BRA.U UP0, `(.L_x_58) ;  /* 0x0000000100187547 */ /* 0x000fec000b800000 */
.L_x_59:
[----:B------:R-:W-:Y:S05]  /*3100*/  NANOSLEEP 0x64 ;  /* 0x000000640000795d */ /* 0x000fea0003800000 */
[----:B------:R-:W-:-:S05]  /*3110*/  UMOV UR4, 0x10 ;  /* 0x0000001000047882 */ /* 0x000fca0000000000 */
[----:B------:R-:W-:Y:S04]  /*3120*/  DEPBAR.LE SB1, 0x36 ;  /* 0x00009d800000791a */ /* 0x000fe80000000000 */
[----:B------:R-:W1:Y:S02]  /*3130*/  UTCATOMSWS.2CTA.FIND_AND_SET.ALIGN UP0, UR4, UR4 ;  /* 0x00000004000475e3 */ /* 0x000e640008200800 */
[----:B-1----:R-:W-:Y:S01]  /*3140*/  MOV R10, UR4 ;  /* 0x00000004000a7c02 */ /* 0x002fe20008000f00 */
[----:B------:R-:W-:Y:S05]  /*3150*/  BRA.U !UP0, `(.L_x_59) ;  /* 0xfffffffd08e87547 */ /* 0x000fea000b83ffff */
.L_x_58:
[----:B------:R-:W1:Y:S01]  /*3160*/  LDS R6, [UR5+0x10] ;  /* 0x00001005ff067984 */ /* 0x000e620008000800 */
[----:B------:R-:W-:Y:S01]  /*3170*/  IMAD.U32 R0, RZ, RZ, UR6 ;  /* 0x00000006ff007e24 */ /* 0x000fe2000f8e00ff */
[----:B------:R-:W-:-:S03]  /*3180*/  MOV R4, UR49 ;  /* 0x0000003100047c02 */ /* 0x000fc60008000f00 */
[----:B------:R-:W-:Y:S01]  /*3190*/  VIADD R0, R0, 0x130 ;  /* 0x0000013000007836 */ /* 0x000fe20000000000 */
[----:B-1----:R-:W-:-:S04]  /*31a0*/  SHF.L.U32 R6, R6, 0x1f, RZ ;  /* 0x0000001f06067819 */ /* 0x002fc800000006ff */
[----:B------:R-:W1:Y:S02]  /*31b0*/  SYNCS.PHASECHK.TRANS64.TRYWAIT P0, [UR5+0x8], R6 ;  /* 0x00000806ff0075a7 */ /* 0x000e640008001105 */
[----:B-1----:R-:W-:Y:S05]  /*31c0*/  @P0 BRA `(.L_x_60) ;  /* 0x0000000000080947 */ /* 0x002fea0003800000 */
[----:B------:R-:W1:Y:S02]  /*31d0*/  SYNCS.PHASECHK.TRANS64.TRYWAIT P0, [UR5+0x8], R6 ;  /* 0x00000806ff0075a7 */ /* 0x000e640008001105 */
[----:B-1----:R-:W-:Y:S05]  /*31e0*/  @!P0 BRA `(.L_x_61) ;  /* 0x0000005c00ac8947 */ /* 0x002fea0003800000 */
.L_x_60:
[----:B------:R-:W-:Y:S01]  /*31f0*/  PRMT R4, R4, 0x654, R0 ;  /* 0x0000065404047816 */ /* 0x000fe20000000000 */
[----:B------:R-:W-:Y:S01]  /*3200*/  HFMA2 R0, -RZ, RZ, 0, 5.9604644775390625e-08 ;  /* 0x00000001ff007431 */ /* 0x000fe200000001ff */
[----:B------:R-:W-:Y:S01]  /*3210*/  UPRMT UR4, UR49, 0x654, UR7 ;  /* 0x0000065431047896 */ /* 0x000fe20008000007 */
[----:B------:R-:W-:Y:S02]  /*3220*/  IMAD.MOV.U32 R8, RZ, RZ, 0xffff ;  /* 0x0000ffffff087424 */ /* 0x000fe400078e00ff */
[----:B-1----:R-:W-:Y:S02]  /*3230*/  IMAD.MOV.U32 R6, RZ, RZ, 0x4 ;  /* 0x00000004ff067424 */ /* 0x002fe400078e00ff */
[----:B------:R-:W-:Y:S01]  /*3240*/  IMAD.SHL.U32 R9, R10, 0x20, RZ ;  /* 0x000000200a097824 */ /* 0x000fe200078e00ff */
[----:B------:R-:W-:Y:S02]  /*3250*/  MOV R5, UR4 ;  /* 0x0000000400057c02 */ /* 0x000fe40008000f00 */
[-C--:B------:R-:W-:Y:S01]  /*3260*/  SHF.L.U32 R8, R8, R10.reuse, RZ ;  /* 0x0000000a08087219 */ /* 0x080fe200000006ff */
[----:B------:R1:W-:Y:S01]  /*3270*/  SYNCS.ARRIVE.TRANS64.RED RZ, [UR4], R6 ;  /* 0x00000006ffff79a7 */ /* 0x0003e20008000404 */
[----:B------:R-:W-:Y:S01]  /*3280*/  SHF.L.U32 R7, R0, R10, RZ ;  /* 0x0000000a00077219 */ /* 0x000fe200000006ff */
[----:B------:R1:W-:Y:S04]  /*3290*/  STS [UR6+0x130], R9 ;  /* 0x00013009ff007988 */ /* 0x0003e80008000806 */
[----:B------:R1:W-:Y:S04]  /*32a0*/  STAS [R4.64], R10 ;  /* 0x0000000a04007dbd */ /* 0x0003e8000c0008ff */
[----:B------:R1:W-:Y:S04]  /*32b0*/  ATOMS.OR RZ, [UR5+0x14], R8 ;  /* 0x00001408ffff798c */ /* 0x0003e8000b000005 */
[----:B------:R1:W-:Y:S04]  /*32c0*/  ATOMS.OR RZ, [UR5+0x18], R7 ;  /* 0x00001807ffff798c */ /* 0x0003e8000b000005 */
[----:B------:R1:W-:Y:S02]  /*32d0*/  ATOMS.XOR RZ, [UR5+0x10], R0 ;  /* 0x00001000ffff798c */ /* 0x0003e4000b800005 */
.L_x_57:
[----:B------:R-:W-:Y:S05]  /*32e0*/  BSYNC B0 ;  /* 0x0000000000007941 */ /* 0x000fea0003800000 */
.L_x_56:
[----:B------:R-:W-:Y:S05]  /*32f0*/  BRA.U UP1, `(.L_x_62) ;  /* 0x00000001016c7547 */ /* 0x000fea000b800000 */
[----:B------:R-:W-:-:S03]  /*3300*/  UMOV UR4, 0xffffffff ;  /* 0xffffffff00047882 */ /* 0x000fc60000000000 */
[----:B------:R-:W-:Y:S05]  /*3310*/  BRA.DIV UR4, `(.L_x_63) ;  /* 0x0000005e04787947 */ /* 0x000fea000b800000 */
[----:B------:R-:W-:-:S13]  /*3320*/  ELECT P6, URZ, PT ;  /* 0x0000000000ff782f */ /* 0x000fda00038c0000 */
.L_x_163:
[----:B------:R-:W-:Y:S05]  /*3330*/  @!P6 BRA `(.L_x_62) ;  /* 0x00000000005ce947 */ /* 0x000fea0003800000 */
[----:B-1----:R-:W1:Y:S02]  /*3340*/  LDS R4, [UR5+0x10] ;  /* 0x00001005ff047984 */ /* 0x002e640008000800 */
[----:B-1----:R-:W-:-:S04]  /*3350*/  SHF.L.U32 R4, R4, 0x1f, RZ ;  /* 0x0000001f04047819 */ /* 0x002fc800000006ff */
[----:B------:R-:W1:Y:S02]  /*3360*/  SYNCS.PHASECHK.TRANS64.TRYWAIT P0, [UR5+0x8], R4 ;  /* 0x00000804ff0075a7 */ /* 0x000e640008001105 */
[----:B-1----:R-:W-:Y:S05]  /*3370*/  @P0 BRA `(.L_x_64) ;  /* 0x0000000000080947 */ /* 0x002fea0003800000 */
[----:B------:R-:W1:Y:S02]  /*3380*/  SYNCS.PHASECHK.TRANS64.TRYWAIT P0, [UR5+0x8], R4 ;  /* 0x00000804ff0075a7 */ /* 0x000e640008001105 */
[----:B-1----:R-:W-:Y:S05]  /*3390*/  @!P0 BRA `(.L_x_65) ;  /* 0x0000005c00788947 */ /* 0x002fea0003800000 */
.L_x_64:
[----:B------:R-:W2:Y:S01]  /*33a0*/  LDS R6, [UR6+0x130] ;  /* 0x00013006ff067984 */ /* 0x000ea20008000800 */
[----:B-1----:R-:W-:Y:S02]  /*33b0*/  HFMA2 R0, -RZ, RZ, 0, 5.9604644775390625e-08 ;  /* 0x00000001ff007431 */ /* 0x002fe400000001ff */
[----:B------:R-:W-:Y:S01]  /*33c0*/  IMAD.MOV.U32 R4, RZ, RZ, 0xffff ;  /* 0x0000ffffff047424 */ /* 0x000fe200078e00ff */
[----:B------:R-:W-:Y:S01]  /*33d0*/  UPRMT UR4, UR49, 0x654, UR7 ;  /* 0x0000065431047896 */ /* 0x000fe20008000007 */
[----:B--2---:R-:W-:-:S03]  /*33e0*/  IMAD.SHL.U32 R5, R6, 0x20, RZ ;  /* 0x0000002006057824 */ /* 0x004fc600078e00ff */
[-C--:B------:R-:W-:Y:S02]  /*33f0*/  SHF.L.U32 R4, R4, R6.reuse, RZ ;  /* 0x0000000604047219 */ /* 0x080fe400000006ff */
[----:B------:R-:W-:Y:S01]  /*3400*/  SHF.L.U32 R6, R0, R6, RZ ;  /* 0x0000000600067219 */ /* 0x000fe200000006ff */
[----:B------:R2:W-:Y:S04]  /*3410*/  STS [UR6+0x130], R5 ;  /* 0x00013005ff007988 */ /* 0x0005e80008000806 */
[----:B------:R2:W-:Y:S04]  /*3420*/  ATOMS.OR RZ, [UR5+0x14], R4 ;  /* 0x00001404ffff798c */ /* 0x0005e8000b000005 */
[----:B------:R2:W-:Y:S01]  /*3430*/  ATOMS.OR RZ, [UR5+0x18], R6 ;  /* 0x00001806ffff798c */ /* 0x0005e2000b000005 */
[----:B------:R-:W-:Y:S03]  /*3440*/  SYNCS.ARRIVE.TRANS64.RED.A1T0 RZ, [UR4], RZ ;  /* 0x000000ffffff79a7 */ /* 0x000fe60008100404 */
[----:B------:R2:W-:Y:S01]  /*3450*/  ATOMS.XOR RZ, [UR5+0x10], R0 ;  /* 0x00001000ffff798c */ /* 0x0005e2000b800005 */
[----:B------:R-:W-:Y:S05]  /*3460*/  BRA `(.L_x_62) ;  /* 0x0000000000107947 */ /* 0x000fea0003800000 */
.L_x_55:
[----:B------:R-:W-:Y:S02]  /*3470*/  MOV R0, 0xffffffff ;  /* 0xffffffff00007802 */ /* 0x000fe40000000f00 */
[----:B------:R-:W-:-:S03]  /*3480*/  MOV R4, 0x34b0 ;  /* 0x000034b000047802 */ /* 0x000fc60000000f00 */
[----:B------:R1:W-:Y:S04]  /*3490*/  STS [UR6+0x130], R0 ;  /* 0x00013000ff007988 */ /* 0x0003e80008000806 */
[----:B-1---5:R-:W-:Y:S05]  /*34a0*/  CALL.REL.NOINC `($__internal_1_$__cuda_sm10x_tcgen05_guardrail_trap_phase_invalid_during_alloc) ;  /* 0x00000064004c7944 */ /* 0x022fea0003c00000 */
.L_x_62:
[----:B------:R-:W-:Y:S05]  /*34b0*/  WARPSYNC.ALL ;  /* 0x0000000000007948 */ /* 0x000fea0003800000 */
[----:B------:R-:W3:Y:S01]  /*34c0*/  S2UR UR4, SR_CgaCtaId ;  /* 0x00000000000479c3 */ /* 0x000ee20000008800 */
[----:B------:R-:W-:Y:S01]  /*34d0*/  UMOV UR26, 0x400 ;  /* 0x00000400001a7882 */ /* 0x000fe20000000000 */
[----:B------:R-:W-:-:S06]  /*34e0*/  NOP ;  /* 0x0000000000007918 */ /* 0x000fcc0000000000 */
[----:B------:R-:W-:Y:S06]  /*34f0*/  BAR.ARV 0x6, 0xa0 ;  /* 0x0182800000007b1d */ /* 0x000fec0000002000 */
[----:B------:R-:W4:Y:S01]  /*3500*/  LDCU UR6, c[0x0][0x38c] ;  /* 0x00007180ff0677ac */ /* 0x000f220008000800 */
[----:B------:R-:W-:Y:S01]  /*3510*/  LOP3.LUT R3, R3, 0xffff, RZ, 0xc0, !PT ;  /* 0x0000ffff03037812 */ /* 0x000fe200078ec0ff */
[----:B-1----:R-:W-:Y:S01]  /*3520*/  IMAD.MOV.U32 R9, RZ, RZ, 0x1 ;  /* 0x00000001ff097424 */ /* 0x002fe200078e00ff */
[----:B------:R-:W-:Y:S01]  /*3530*/  LOP3.LUT R2, R2, 0xffff, RZ, 0xc0, !PT ;  /* 0x0000ffff02027812 */ /* 0x000fe200078ec0ff */
[----:B------:R-:W-:Y:S01]  /*3540*/  IMAD.MOV.U32 R8, RZ, RZ, RZ ;  /* 0x000000ffff087224 */ /* 0x000fe200078e00ff */
[----:B------:R-:W-:Y:S01]  /*3550*/  R2UR UR28, R3 ;  /* 0x00000000031c72ca */ /* 0x000fe200000e0000 */
[----:B------:R-:W-:Y:S01]  /*3560*/  UMOV UR32, URZ ;  /* 0x000000ff00207c82 */ /* 0x000fe20008000000 */
[----:B------:R-:W-:-:S02]  /*3570*/  R2UR UR42, R2 ;  /* 0x00000000022a72ca */ /* 0x000fc400000e0000 */
[----:B------:R-:W-:Y:S01]  /*3580*/  CS2R R2, SRZ ;  /* 0x0000000000027805 */ /* 0x000fe2000001ff00 */
[----:B------:R-:W-:Y:S01]  /*3590*/  UMOV UR23, URZ ;  /* 0x000000ff00177c82 */ /* 0x000fe20008000000 */
[----:B---3--:R-:W-:Y:S01]  /*35a0*/  ULEA UR26, UR4, UR26, 0x18 ;  /* 0x0000001a041a7291 */ /* 0x008fe2000f8ec0ff */
[----:B------:R-:W-:Y:S01]  /*35b0*/  UMOV UR22, URZ ;  /* 0x000000ff00167c82 */ /* 0x000fe20008000000 */
[----:B------:R-:W-:Y:S02]  /*35c0*/  UISETP.NE.AND UP3, UPT, UR48, URZ, UPT ;  /* 0x000000ff3000728c */ /* 0x000fe4000bf65270 */
[----:B------:R-:W-:Y:S02]  /*35d0*/  UIADD3 UR4, UPT, UPT, UR26, 0x4300, URZ ;  /* 0x000043001a047890 */ /* 0x000fe4000fffe0ff */
[----:B------:R-:W-:-:S03]  /*35e0*/  UIADD3 UR5, UPT, UPT, UR26, 0xa300, URZ ;  /* 0x0000a3001a057890 */ /* 0x000fc6000fffe0ff */
[----:B--2---:R-:W1:Y:S01]  /*35f0*/  LDS R0, [UR26+0x130] ;  /* 0x0001301aff007984 */ /* 0x004e620008000800 */
[----:B----4-:R-:W-:Y:S02]  /*3600*/  UIADD3 UR6, UPT, UPT, UR6, 0x3f, URZ ;  /* 0x0000003f06067890 */ /* 0x010fe4000fffe0ff */
[----:B------:R-:W-:Y:S02]  /*3610*/  USHF.R.U32.HI UR4, URZ, 0x4, UR4 ;  /* 0x00000004ff047899 */ /* 0x000fe40008011604 */
[----:B------:R-:W-:Y:S02]  /*3620*/  USHF.R.S32.HI UR33, URZ, 0x1f, UR6 ;  /* 0x0000001fff217899 */ /* 0x000fe40008011406 */
[----:B------:R-:W-:Y:S02]  /*3630*/  USHF.R.U32.HI UR5, URZ, 0x4, UR5 ;  /* 0x00000004ff057899 */ /* 0x000fe40008011605 */
[----:B------:R-:W-:Y:S02]  /*3640*/  ULEA.HI UR33, UR33, UR6, URZ, 0x6 ;  /* 0x0000000621217291 */ /* 0x000fe4000f8f30ff */
[----:B------:R-:W-:-:S02]  /*3650*/  ULOP3.LUT UR29, UR4, 0x3fff, URZ, 0xc0, !UPT ;  /* 0x00003fff041d7892 */ /* 0x000fc4000f8ec0ff */
[----:B------:R-:W-:Y:S01]  /*3660*/  USHF.R.S32.HI UR33, URZ, 0x6, UR33 ;  /* 0x00000006ff217899 */ /* 0x000fe20008011421 */
[----:B------:R-:W-:Y:S01]  /*3670*/  UMOV UR40, 0x0 ;  /* 0x0000000000287882 */ /* 0x000fe20000000000 */
[----:B------:R-:W-:Y:S02]  /*3680*/  UMOV UR41, 0x8210010 ;  /* 0x0821001000297882 */ /* 0x000fe40000000000 */
[----:B------:R-:W-:Y:S02]  /*3690*/  UISETP.LT.AND UP0, UPT, UR33, 0x1, UPT ;  /* 0x000000012100788c */ /* 0x000fe4000bf01270 */
[----:B------:R-:W-:Y:S02]  /*36a0*/  ULOP3.LUT UR30, UR5, 0x3fff, URZ, 0xc0, !UPT ;  /* 0x00003fff051e7892 */ /* 0x000fe4000f8ec0ff */
[----:B------:R-:W-:Y:S02]  /*36b0*/  ULOP3.LUT UR29, UR29, 0x10000, URZ, 0xfc, !UPT ;  /* 0x000100001d1d7892 */ /* 0x000fe4000f8efcff */
[----:B------:R-:W-:Y:S01]  /*36c0*/  USEL UR43, UR33, 0x1, !UP0 ;  /* 0x00000001212b7887 */ /* 0x000fe2000c000000 */
[----:B------:R-:W-:Y:S01]  /*36d0*/  UMOV UR38, 0x0 ;  /* 0x0000000000267882 */ /* 0x000fe20000000000 */
[----:B------:R-:W-:Y:S01]  /*36e0*/  UMOV UR39, 0x8210010 ;  /* 0x0821001000277882 */ /* 0x000fe20000000000 */
[----:B------:R-:W-:Y:S01]  /*36f0*/  UMOV UR36, 0x0 ;  /* 0x0000000000247882 */ /* 0x000fe20000000000 */
[----:B------:R-:W-:Y:S01]  /*3700*/  UMOV UR37, 0x8210010 ;  /* 0x0821001000257882 */ /* 0x000fe20000000000 */
[----:B------:R-:W-:Y:S01]  /*3710*/  UMOV UR34, 0x0 ;  /* 0x0000000000227882 */ /* 0x000fe20000000000 */
[----:B------:R-:W-:Y:S01]  /*3720*/  UMOV UR35, 0x8210010 ;  /* 0x0821001000237882 */ /* 0x000fe20000000000 */
[----:B-1----:R-:W-:-:S15]  /*3730*/  R2UR UR44, R0 ;  /* 0x00000000002c72ca */ /* 0x002fde00000e0000 */
.L_x_73:
[C---:B------:R-:W-:Y:S02]  /*3740*/  LEA R0, R8.reuse, UR26, 0x3 ;  /* 0x0000001a08007c11 */ /* 0x040fe4000f8e18ff */
[----:B------:R-:W-:Y:S02]  /*3750*/  SHF.L.U32 R4, R3, 0x1f, RZ ;  /* 0x0000001f03047819 */ /* 0x000fe400000006ff */
[----:B------:R-:W-:Y:S02]  /*3760*/  LEA R5, R8, UR26, 0x4 ;  /* 0x0000001a08057c11 */ /* 0x000fe4000f8e20ff */
[----:B------:R-:W1:Y:S02]  /*3770*/  SYNCS.PHASECHK.TRANS64.TRYWAIT P0, [R0+URZ+0x80], R4 ;  /* 0x00008004000075a7 */ /* 0x000e6400080011ff */
[----:B-1-3--:R-:W-:Y:S05]  /*3780*/  @!P0 BRA `(.L_x_66) ;  /* 0x0000005800948947 */ /* 0x00afea0003800000 */
.L_x_164:
[----:B-1----:R-:W1:Y:S01]  /*3790*/  LDS.128 R4, [R5+0x110] ;  /* 0x0001100005047984 */ /* 0x002e620000000c00 */
[----:B------:R-:W-:Y:S02]  /*37a0*/  VIADD R0, R0, 0x90 ;  /* 0x0000009000007836 */ /* 0x000fe40000000000 */
[----:B------:R-:W-:Y:S01]  /*37b0*/  VIADD R8, R8, 0x1 ;  /* 0x0000000108087836 */ /* 0x000fe20000000000 */
[----:B------:R-:W-:Y:S01]  /*37c0*/  @!PT LDS RZ, [RZ] ;  /* 0x00000000fffff984 */ /* 0x000fe20000000800 */
[----:B------:R-:W-:Y:S01]  /*37d0*/  @!PT LDS RZ, [RZ] ;  /* 0x00000000fffff984 */ /* 0x000fe20000000800 */
[----:B------:R-:W-:Y:S01]  /*37e0*/  @!PT LDS RZ, [RZ] ;  /* 0x00000000fffff984 */ /* 0x000fe20000000800 */
[----:B------:R-:W-:Y:S01]  /*37f0*/  @!PT LDS RZ, [RZ] ;  /* 0x00000000fffff984 */ /* 0x000fe20000000800 */
[----:B------:R2:W-:Y:S06]  /*3800*/  MEMBAR.ALL.CTA ;  /* 0x0000000000007992 */ /* 0x0005ec0000008000 */
[----:B--2---:R-:W2:Y:S01]  /*3810*/  FENCE.VIEW.ASYNC.S ;  /* 0x00000000000073c6 */ /* 0x004ea20000000000 */
[----:B------:R-:W-:-:S04]  /*3820*/  PRMT R0, RZ, 0x654, R0 ;  /* 0x00000654ff007816 */ /* 0x000fc80000000000 */
[----:B--2---:R2:W-:Y:S01]  /*3830*/  SYNCS.ARRIVE.TRANS64.RED.A1T0 RZ, [R0+URZ], RZ ;  /* 0x000000ff00ff79a7 */ /* 0x0045e200081004ff */
[----:B-1----:R-:W-:Y:S01]  /*3840*/  LOP3.LUT P1, RZ, R6, 0x1, RZ, 0xc0, !PT ;  /* 0x0000000106ff7812 */ /* 0x002fe2000782c0ff */
[----:B--2---:R-:W-:-:S12]  /*3850*/  BRA.U UP3, `(.L_x_67) ;  /* 0x0000000503087547 */ /* 0x004fd8000b800000 */
[----:B------:R-:W1:Y:S01]  /*3860*/  LDCU UR4, c[0x0][0x38c] ;  /* 0x00007180ff0477ac */ /* 0x000e620008000800 */
[----:B------:R-:W-:Y:S02]  /*3870*/  PLOP3.LUT P2, PT, PT, PT, PT, 0x80, 0x8 ;  /* 0x000000000008781c */ /* 0x000fe40003f4f070 */
[----:B------:R-:W-:Y:S01]  /*3880*/  SHF.L.U32 R4, R9, 0x1f, RZ ;  /* 0x0000001f09047819 */ /* 0x000fe200000006ff */
[----:B------:R-:W-:Y:S02]  /*3890*/  ULEA UR31, UR32, UR26, 0x3 ;  /* 0x0000001a201f7291 */ /* 0x000fe4000f8e18ff */
[----:B------:R-:W-:Y:S02]  /*38a0*/  ULEA UR11, UR32, UR44, 0x6 ;  /* 0x0000002c200b7291 */ /* 0x000fe4000f8e30ff */
[----:B-1----:R-:W-:-:S06]  /*38b0*/  UISETP.GE.AND UP0, UPT, UR4, 0x1, UPT ;  /* 0x000000010400788c */ /* 0x002fcc000bf06270 */
[----:B------:R-:W-:-:S05]  /*38c0*/  PLOP3.LUT P0, PT, PT, PT, UP0, 0x80, 0x8 ;  /* 0x000000000008781c */ /* 0x000fca0003f0f008 */
[----:B------:R-:W-:-:S08]  /*38d0*/  @UP0 ULEA UR4, UR23, UR26, 0x3 ;  /* 0x0000001a17040291 */ /* 0x000fd0000f8e18ff */
[----:B------:R-:W-:-:S04]  /*38e0*/  @P0 SHF.L.U32 R0, R2, 0x1f, RZ ;  /* 0x0000001f02000819 */ /* 0x000fc800000006ff */
[----:B------:R1:W2:Y:S01]  /*38f0*/  @P0 SYNCS.PHASECHK.TRANS64.TRYWAIT P2, [UR4], R0 ;  /* 0x00000000ff0005a7 */ /* 0x0002a20008041104 */
[----:B------:R-:W3:Y:S02]  /*3900*/  SYNCS.PHASECHK.TRANS64.TRYWAIT P0, [UR31+0xc0], R4 ;  /* 0x0000c004ff0075a7 */ /* 0x000ee4000800111f */
[----:B-123--:R-:W-:Y:S05]  /*3910*/  @!P0 BRA `(.L_x_68) ;  /* 0x0000005800448947 */ /* 0x00efea0003800000 */
.L_x_166:
[----:B------:R-:W-:Y:S01]  /*3920*/  UMOV UR27, UR22 ;  /* 0x00000016001b7c82 */ /* 0x000fe20008000000 */
[----:B------:R-:W-:Y:S05]  /*3930*/  BRA.U !UP0, `(.L_x_69) ;  /* 0x0000000108c07547 */ /* 0x000fea000b800000 */
[----:B------:R-:W-:Y:S02]  /*3940*/  UIADD3 UR27, UPT, UPT, UR43, UR22, URZ ;  /* 0x000000162b1b7290 */ /* 0x000fe4000fffe0ff */
[----:B------:R-:W-:Y:S01]  /*3950*/  UPLOP3.LUT UP2, UPT, UPT, UPT, UPT, 0x40, 0x4 ;  /* 0x000000000004789c */ /* 0x000fe20003f4e870 */
[----:B------:R-:W-:Y:S01]  /*3960*/  UMOV UR24, UR33 ;  /* 0x0000002100187c82 */ /* 0x000fe20008000000 */
[----:B------:R-:W-:-:S09]  /*3970*/  UMOV UR10, UR23 ;  /* 0x00000017000a7c82 */ /* 0x000fd20008000000 */
.L_x_72:
[----:B--2---:R-:W-:Y:S01]  /*3980*/  ULEA UR5, UR10, UR26, 0x3 ;  /* 0x0000001a0a057291 */ /* 0x004fe2000f8e18ff */
[----:B---3--:R-:W-:Y:S11]  /*3990*/  @P2 BRA `(.L_x_70) ;  /* 0x00000000000c2947 */ /* 0x008ff60003800000 */
[----:B-1----:R-:W-:Y:S04]  /*39a0*/  SHF.L.U32 R4, R2, 0x1f, RZ ;  /* 0x0000001f02047819 */ /* 0x002fe800000006ff */
[----:B------:R-:W1:Y:S02]  /*39b0*/  SYNCS.PHASECHK.TRANS64.TRYWAIT P0, [UR5], R4 ;  /* 0x00000004ff0075a7 */ /* 0x000e640008001105 */
[----:B-1----:R-:W-:Y:S05]  /*39c0*/  @!P0 BRA `(.L_x_71) ;  /* 0x0000005800308947 */ /* 0x002fea0003800000 */
.L_x_70:
[----:B------:R-:W-:Y:S01]  /*39d0*/  UISETP.NE.AND UP0, UPT, UR24, 0x1, UPT ;  /* 0x000000011800788c */ /* 0x000fe2000bf05270 */
[----:B------:R-:W-:Y:S01]  /*39e0*/  PLOP3.LUT P2, PT, PT, PT, PT, 0x80, 0x8 ;  /* 0x000000000008781c */ /* 0x000fe20003f4f070 */
[----:B------:R-:W-:Y:S02]  /*39f0*/  UIADD3 UR4, UPT, UPT, UR10, 0x1, URZ ;  /* 0x000000010a047890 */ /* 0x000fe4000fffe0ff */
[----:B------:R-:W-:Y:S02]  /*3a00*/  UIADD3 UR25, UPT, UPT, UR5, 0x18, URZ ;  /* 0x0000001805197890 */ /* 0x000fe4000fffe0ff */
[----:B------:R-:W-:Y:S01]  /*3a10*/  UISETP.NE.AND UP1, UPT, UR4, 0x3, UPT ;  /* 0x000000030400788c */ /* 0x000fe2000bf25270 */
[----:B------:R-:W-:Y:S01]  /*3a20*/  PLOP3.LUT P0, PT, PT, PT, UP0, 0x80, 0x8 ;  /* 0x000000000008781c */ /* 0x000fe20003f0f008 */
[----:B------:R-:W-:Y:S02]  /*3a30*/  UIADD3 UR22, UPT, UPT, UR22, 0x1, URZ ;  /* 0x0000000116167890 */ /* 0x000fe4000fffe0ff */
[----:B------:R-:W-:Y:S02]  /*3a40*/  USEL UR6, URZ, 0x1, UP1 ;  /* 0x00000001ff067887 */ /* 0x000fe40008800000 */
[----:B------:R-:W-:Y:S02]  /*3a50*/  USEL UR23, UR4, URZ, UP1 ;  /* 0x000000ff04177287 */ /* 0x000fe40008800000 */
[----:B------:R-:W-:Y:S02]  /*3a60*/  UIADD3 UR24, UPT, UPT, UR24, -0x1, URZ ;  /* 0xffffffff18187890 */ /* 0x000fe4000fffe0ff */
[----:B------:R-:W-:Y:S01]  /*3a70*/  @UP0 ULEA UR4, UR23, UR26, 0x3 ;  /* 0x0000001a17040291 */ /* 0x000fe2000f8e18ff */
[----:B------:R-:W-:Y:S01]  /*3a80*/  LOP3.LUT R2, R2, UR6, RZ, 0x3c, !PT ;  /* 0x0000000602027c12 */ /* 0x000fe2000f8e3cff */
[----:B------:R-:W-:Y:S02]  /*3a90*/  ULEA UR6, UR10, UR30, 0x9 ;  /* 0x0000001e0a067291 */ /* 0x000fe4000f8e48ff */
[----:B------:R-:W-:Y:S01]  /*3aa0*/  UISETP.NE.AND UP0, UPT, UR22, UR27, UPT ;  /* 0x0000001b1600728c */ /* 0x000fe2000bf05270 */
[----:B-1----:R-:W-:Y:S01]  /*3ab0*/  @P0 SHF.L.U32 R0, R2, 0x1f, RZ ;  /* 0x0000001f02000819 */ /* 0x002fe200000006ff */
[----:B------:R-:W-:Y:S02]  /*3ac0*/  UIADD3 UR20, UPT, UPT, UR6, 0x80, URZ ;  /* 0x0000008006147890 */ /* 0x000fe4000fffe0ff */
[----:B------:R-:W-:Y:S01]  /*3ad0*/  UIADD3 UR16, UPT, UPT, UR6, 0x100, URZ ;  /* 0x0000010006107890 */ /* 0x000fe2000fffe0ff */
[----:B------:R2:W3:Y:S01]  /*3ae0*/  @P0 SYNCS.PHASECHK.TRANS64.TRYWAIT P2, [UR4], R0 ;  /* 0x00000000ff0005a7 */ /* 0x0004e20008041104 */
[----:B------:R-:W-:Y:S02]  /*3af0*/  ULEA UR4, UR10, UR29, 0x9 ;  /* 0x0000001d0a047291 */ /* 0x000fe4000f8e48ff */
[----:B------:R-:W-:Y:S02]  /*3b00*/  UIADD3 UR12, UPT, UPT, UR6, 0x180, URZ ;  /* 0x00000180060c7890 */ /* 0x000fe4000fffe0ff */
[----:B------:R-:W-:Y:S02]  /*3b10*/  UIADD3 UR18, UPT, UPT, UR4, 0x2, URZ ;  /* 0x0000000204127890 */ /* 0x000fe4000fffe0ff */
[----:B------:R-:W-:Y:S02]  /*3b20*/  UIADD3 UR14, UPT, UPT, UR4, 0x4, URZ ;  /* 0x00000004040e7890 */ /* 0x000fe4000fffe0ff */
[----:B------:R-:W-:Y:S01]  /*3b30*/  UIADD3 UR8, UPT, UPT, UR4, 0x6, URZ ;  /* 0x0000000604087890 */ /* 0x000fe2000fffe0ff */
[----:B------:R-:W-:Y:S01]  /*3b40*/  UMOV UR7, 0x40004040 ;  /* 0x4000404000077882 */ /* 0x000fe20000000000 */
[----:B------:R-:W-:Y:S01]  /*3b50*/  UMOV UR5, 0x40004040 ;  /* 0x4000404000057882 */ /* 0x000fe20000000000 */
[----:B------:R-:W-:Y:S01]  /*3b60*/  UMOV UR21, 0x40004040 ;  /* 0x4000404000157882 */ /* 0x000fe20000000000 */
[----:B------:R2:W-:Y:S01]  /*3b70*/  UTCHMMA.2CTA gdesc[UR4], gdesc[UR6], tmem[UR11], tmem[UR40], idesc[UR41], UP2 ;  /* 0x00ff2806040075ea */ /* 0x0005e2000920000b */
[----:B------:R-:W-:Y:S01]  /*3b80*/  UPLOP3.LUT UP2, UPT, UPT, UPT, UPT, 0x80, 0x8 ;  /* 0x000000000008789c */ /* 0x000fe20003f4f070 */
[----:B------:R-:W-:Y:S01]  /*3b90*/  UMOV UR19, 0x40004040 ;  /* 0x4000404000137882 */ /* 0x000fe20000000000 */
[----:B------:R-:W-:Y:S01]  /*3ba0*/  UMOV UR17, 0x40004040 ;  /* 0x4000404000117882 */ /* 0x000fe20000000000 */
[----:B------:R2:W-:Y:S01]  /*3bb0*/  UTCHMMA.2CTA gdesc[UR18], gdesc[UR20], tmem[UR11], tmem[UR38], idesc[UR39], UPT ;  /* 0x00ff2614120075ea */ /* 0x0005e2000ba0000b */
[----:B------:R-:W-:Y:S01]  /*3bc0*/  UMOV UR15, 0x40004040 ;  /* 0x40004040000f7882 */ /* 0x000fe20000000000 */
[----:B------:R-:W-:Y:S01]  /*3bd0*/  UMOV UR13, 0x40004040 ;  /* 0x40004040000d7882 */ /* 0x000fe20000000000 */
[----:B------:R-:W-:Y:S01]  /*3be0*/  UMOV UR9, 0x40004040 ;  /* 0x4000404000097882 */ /* 0x000fe20000000000 */
[----:B------:R2:W-:Y:S01]  /*3bf0*/  UTCHMMA.2CTA gdesc[UR14], gdesc[UR16], tmem[UR11], tmem[UR36], idesc[UR37], UPT ;  /* 0x00ff24100e0075ea */ /* 0x0005e2000ba0000b */
[----:B------:R2:W-:Y:S01]  /*3c00*/  UTCHMMA.2CTA gdesc[UR8], gdesc[UR12], tmem[UR11], tmem[UR34], idesc[UR35], UPT ;  /* 0x00ff220c080075ea */ /* 0x0005e2000ba0000b */
[----:B------:R2:W-:Y:S01]  /*3c10*/  UTCBAR.2CTA.MULTICAST [UR25], URZ, UR28 ;  /* 0x000000ff190073e9 */ /* 0x0005e2000820081c */
[----:B------:R-:W-:Y:S01]  /*3c20*/  UMOV UR10, UR23 ;  /* 0x00000017000a7c82 */ /* 0x000fe20008000000 */
[----:B------:R-:W-:Y:S05]  /*3c30*/  BRA.U UP0, `(.L_x_72) ;  /* 0xfffffffd00507547 */ /* 0x000fea000b83ffff */
.L_x_69:
[----:B--2---:R-:W-:Y:S01]  /*3c40*/  UIADD3 UR4, UPT, UPT, UR31, 0xa0, URZ ;  /* 0x000000a01f047890 */ /* 0x004fe2000fffe0ff */
[----:B------:R-:W-:-:S08]  /*3c50*/  UMOV UR22, UR27 ;  /* 0x0000001b00167c82 */ /* 0x000fd00008000000 */
[----:B------:R2:W-:Y:S01]  /*3c60*/  UTCBAR.2CTA.MULTICAST [UR4], URZ, UR42 ;  /* 0x000000ff040073e9 */ /* 0x0005e2000820082a */
[----:B------:R-:W-:Y:S02]  /*3c70*/  NOP ;  /* 0x0000000000007918 */ /* 0x000fe40000000000 */
.L_x_67:
[----:B--2---:R-:W-:Y:S01]  /*3c80*/  UIADD3 UR4, UPT, UPT, UR32, 0x1, URZ ;  /* 0x0000000120047890 */ /* 0x004fe2000fffe0ff */
[----:B------:R-:W-:-:S03]  /*3c90*/  ISETP.NE.AND P0, PT, R8, 0x2, PT ;  /* 0x000000020800780c */ /* 0x000fc60003f05270 */
[----:B------:R-:W-:Y:S01]  /*3ca0*/  UISETP.NE.AND UP0, UPT, UR4, 0x4, UPT ;  /* 0x000000040400788c */ /* 0x000fe2000bf05270 */
[----:B-1----:R-:W-:Y:S02]  /*3cb0*/  SEL R0, RZ, 0x1, P0 ;  /* 0x00000001ff007807 */ /* 0x002fe40000000000 */
[----:B------:R-:W-:Y:S01]  /*3cc0*/  SEL R8, R8, RZ, P0 ;  /* 0x000000ff08087207 */ /* 0x000fe20000000000 */
[----:B------:R-:W-:Y:S01]  /*3cd0*/  USEL UR5, URZ, 0x1, UP0 ;  /* 0x00000001ff057887 */ /* 0x000fe20008000000 */
[----:B------:R-:W-:Y:S01]  /*3ce0*/  LOP3.LUT R3, R3, R0, RZ, 0x3c, !PT ;  /* 0x0000000003037212 */ /* 0x000fe200078e3cff */
[----:B------:R-:W-:-:S04]  /*3cf0*/  USEL UR32, UR4, URZ, UP0 ;  /* 0x000000ff04207287 */ /* 0x000fc80008000000 */
[----:B------:R-:W-:Y:S01]  /*3d00*/  LOP3.LUT R9, R9, UR5, RZ, 0x3c, !PT ;  /* 0x0000000509097c12 */ /* 0x000fe2000f8e3cff */
[----:B------:R-:W-:Y:S07]  /*3d10*/  @P1 BRA `(.L_x_73) ;  /* 0xfffffff800881947 */ /* 0x000fee000383ffff */
[----:B------:R-:W1:Y:S01]  /*3d20*/  S2UR UR8, SR_CgaCtaId ;  /* 0x00000000000879c3 */ /* 0x000e620000008800 */
[----:B------:R-:W-:Y:S01]  /*3d30*/  ELECT P0, URZ, PT ;  /* 0x0000000000ff782f */ /* 0x000fe20003800000 */
[----:B------:R-:W-:Y:S01]  /*3d40*/  HFMA2 R0, -RZ, RZ, 0, 5.9604644775390625e-08 ;  /* 0x00000001ff007431 */ /* 0x000fe200000001ff */
[----:B------:R-:W-:-:S05]  /*3d50*/  UMOV UR4, 0x40 ;  /* 0x0000004000047882 */ /* 0x000fca0000000000 */
[----:B------:R-:W-:Y:S01]  /*3d60*/  UVIRTCOUNT.DEALLOC.SMPOOL 0x80 ;  /* 0x000000800000784c */ /* 0x000fe20000000000 */
[----:B------:R-:W-:Y:S02]  /*3d70*/  UISETP.NE.AND UP1, UPT, UR48, URZ, UPT ;  /* 0x000000ff3000728c */ /* 0x000fe4000bf25270 */
[----:B-1----:R-:W-:-:S09]  /*3d80*/  ULEA UR8, UR8, UR4, 0x18 ;  /* 0x0000000408087291 */ /* 0x002fd2000f8ec0ff */
[----:B------:R1:W-:Y:S01]  /*3d90*/  @P0 STS.U8 [UR8+0x1c], R0 ;  /* 0x00001c00ff000988 */ /* 0x0003e20008000008 */
[----:B------:R-:W-:Y:S05]  /*3da0*/  BRA.U UP1, `(.L_x_74) ;  /* 0x0000000101a07547 */ /* 0x000fea000b800000 */
[----:B------:R-:W-:Y:S01]  /*3db0*/  UIADD3 UR7, UPT, UPT, UR26, 0xc0, URZ ;  /* 0x000000c01a077890 */ /* 0x000fe2000fffe0ff */
[----:B------:R-:W-:-:S03]  /*3dc0*/  SHF.L.U32 R2, R9, 0x1f, RZ ;  /* 0x0000001f09027819 */ /* 0x000fc600000006ff */
[----:B------:R-:W-:-:S09]  /*3dd0*/  ULEA UR4, UR32, UR7, 0x3 ;  /* 0x0000000720047291 */ /* 0x000fd2000f8e18ff */
[----:B------:R-:W2:Y:S02]  /*3de0*/  SYNCS.PHASECHK.TRANS64.TRYWAIT P0, [UR4], R2 ;  /* 0x00000002ff0075a7 */ /* 0x000ea40008001104 */
[----:B--2---:R-:W-:Y:S05]  /*3df0*/  @!P0 BRA `(.L_x_75) ;  /* 0x00000054003c8947 */ /* 0x004fea0003800000 */
.L_x_169:
[----:B------:R-:W-:-:S04]  /*3e00*/  UIADD3 UR4, UPT, UPT, UR32, 0x1, URZ ;  /* 0x0000000120047890 */ /* 0x000fc8000fffe0ff */
[----:B------:R-:W-:-:S04]  /*3e10*/  UISETP.NE.AND UP0, UPT, UR4, 0x4, UPT ;  /* 0x000000040400788c */ /* 0x000fc8000bf05270 */
[----:B------:R-:W-:Y:S02]  /*3e20*/  USEL UR6, URZ, 0x1, UP0 ;  /* 0x00000001ff067887 */ /* 0x000fe40008000000 */
[----:B------:R-:W-:-:S04]  /*3e30*/  USEL UR4, UR4, URZ, UP0 ;  /* 0x000000ff04047287 */ /* 0x000fc80008000000 */
[----:B------:R-:W-:Y:S01]  /*3e40*/  ULEA UR5, UR4, UR7, 0x3 ;  /* 0x0000000704057291 */ /* 0x000fe2000f8e18ff */
[----:B-1----:R-:W-:-:S04]  /*3e50*/  LOP3.LUT R2, R9, UR6, RZ, 0x3c, !PT ;  /* 0x0000000609027c12 */ /* 0x002fc8000f8e3cff */
[----:B------:R-:W-:-:S04]  /*3e60*/  SHF.L.U32 R3, R2, 0x1f, RZ ;  /* 0x0000001f02037819 */ /* 0x000fc800000006ff */
[----:B------:R-:W1:Y:S02]  /*3e70*/  SYNCS.PHASECHK.TRANS64.TRYWAIT P0, [UR5], R3 ;  /* 0x00000003ff0075a7 */ /* 0x000e640008001105 */
[----:B-1----:R-:W-:Y:S05]  /*3e80*/  @!P0 BRA `(.L_x_76) ;  /* 0x0000005400308947 */ /* 0x002fea0003800000 */
.L_x_171:
        /* <DEDUP_REMOVED lines=9> */
.L_x_173:
[----:B------:R-:W-:-:S04]  /*3f20*/  UIADD3 UR4, UPT, UPT, UR4, 0x1, URZ ;  /* 0x0000000104047890 */ /* 0x000fc8000fffe0ff */
[----:B------:R-:W-:-:S04]  /*3f30*/  UISETP.NE.AND UP0, UPT, UR4, 0x4, UPT ;  /* 0x000000040400788c */ /* 0x000fc8000bf05270 */
[----:B------:R-:W-:Y:S02]  /*3f40*/  USEL UR5, URZ, 0x1, UP0 ;  /* 0x00000001ff057887 */ /* 0x000fe40008000000 */
[----:B------:R-:W-:-:S04]  /*3f50*/  USEL UR4, UR4, URZ, UP0 ;  /* 0x000000ff04047287 */ /* 0x000fc80008000000 */
[----:B------:R-:W-:Y:S01]  /*3f60*/  ULEA UR4, UR4, UR7, 0x3 ;  /* 0x0000000704047291 */ /* 0x000fe2000f8e18ff */
[----:B------:R-:W-:-:S04]  /*3f70*/  LOP3.LUT R2, R2, UR5, RZ, 0x3c, !PT ;  /* 0x0000000502027c12 */ /* 0x000fc8000f8e3cff */
[----:B------:R-:W-:Y:S01]  /*3f80*/  SHF.L.U32 R2, R2, 0x1f, RZ ;  /* 0x0000001f02027819 */ /* 0x000fe200000006ff */
[----:B-1----:R-:W-:-:S04]  /*3f90*/  IMAD.U32 R0, RZ, RZ, UR4 ;  /* 0x00000004ff007e24 */ /* 0x002fc8000f8e00ff */
[----:B------:R1:W2:Y:S03]  /*3fa0*/  SYNCS.PHASECHK.TRANS64.TRYWAIT P0, [R0+URZ], R2 ;  /* 0x00000002000075a7 */ /* 0x0002a600080011ff */
[----:B--2---:R-:W-:Y:S05]  /*3fb0*/  @!P0 NANOSLEEP.SYNCS 0x989680 ;  /* 0x009896800000895d */ /* 0x004fea0003900000 */
[----:B------:R-:W2:Y:S02]  /*3fc0*/  @!P0 SYNCS.PHASECHK.TRANS64 P0, [R0+URZ], R2 ;  /* 0x00000002000085a7 */ /* 0x000ea400080010ff */
[----:B--2---:R-:W-:Y:S05]  /*3fd0*/  @P0 BRA `(.L_x_78) ;  /* 0x0000000000200947 */ /* 0x004fea0003800000 */
.L_x_79:
[----:B--2---:R2:W4:Y:S02]  /*3fe0*/  SYNCS.PHASECHK.TRANS64.TRYWAIT P0, [R0+URZ], R2 ;  /* 0x00000002000075a7 */ /* 0x00452400080011ff */
[----:B----4-:R-:W-:Y:S05]  /*3ff0*/  @!P0 NANOSLEEP.SYNCS 0x989680 ;  /* 0x009896800000895d */ /* 0x010fea0003900000 */
[----:B------:R-:W4:Y:S02]  /*4000*/  @!P0 SYNCS.PHASECHK.TRANS64 P0, [R0+URZ], R2 ;  /* 0x00000002000085a7 */ /* 0x000f2400080010ff */
[----:B----4-:R-:W-:Y:S05]  /*4010*/  @!P0 BRA `(.L_x_79) ;  /* 0xfffffffc00f08947 */ /* 0x010fea000383ffff */
[----:B------:R-:W-:Y:S05]  /*4020*/  BRA `(.L_x_78) ;  /* 0x00000000000c7947 */ /* 0x000fea0003800000 */
.L_x_74:
[----:B------:R-:W-:-:S04]  /*4030*/  UIADD3 UR4, UPT, UPT, UR26, 0x100, URZ ;  /* 0x000001001a047890 */ /* 0x000fc8000fffe0ff */
[----:B------:R-:W-:-:S09]  /*4040*/  UPRMT UR4, UR49, 0x654, UR4 ;  /* 0x0000065431047896 */ /* 0x000fd20008000004 */
[----:B------:R-:W-:Y:S03]  /*4050*/  SYNCS.ARRIVE.TRANS64.RED.A1T0 RZ, [UR4], RZ ;  /* 0x000000ffffff79a7 */ /* 0x000fe60008100404 */
.L_x_78:
[----:B-12---:R-:W-:Y:S01]  /*4060*/  SHF.L.U32 R2, RZ, 0x1f, RZ ;  /* 0x0000001fff027819 */ /* 0x006fe200000006ff */
[----:B------:R-:W-:Y:S01]  /*4070*/  UIADD3 UR4, UPT, UPT, UR26, 0x100, URZ ;  /* 0x000001001a047890 */ /* 0x000fe2000fffe0ff */
[----:B------:R-:W-:Y:S02]  /*4080*/  PLOP3.LUT P0, PT, PT, PT, UP1, 0x80, 0x8 ;  /* 0x000000000008781c */ /* 0x000fe40003f0f018 */
[----:B------:R-:W1:Y:S02]  /*4090*/  SYNCS.PHASECHK.TRANS64.TRYWAIT P1, [UR26+0x100], R2 ;  /* 0x00010002ff0075a7 */ /* 0x000e64000802111a */
[----:B-1----:R-:W-:Y:S09]  /*40a0*/  @!P1 BRA `(.L_x_80) ;  /* 0x0000005000d89947 */ /* 0x002ff20003800000 */
.L_x_175:
[----:B------:R-:W-:Y:S01]  /*40b0*/  @!UP1 UPRMT UR4, UR49, 0x654, UR4 ;  /* 0x0000065431049896 */ /* 0x000fe20008000004 */
[----:B------:R-:W-:Y:S01]  /*40c0*/  UMOV UR5, 0xffff ;  /* 0x0000ffff00057882 */ /* 0x000fe20000000000 */
[----:B------:R-:W-:-:S07]  /*40d0*/  UMOV UR6, 0x1 ;  /* 0x0000000100067882 */ /* 0x000fce0000000000 */
[----:B------:R-:W-:Y:S01]  /*40e0*/  @!P0 SYNCS.ARRIVE.TRANS64.RED.A1T0 RZ, [UR4], RZ ;  /* 0x000000ffffff89a7 */ /* 0x000fe20008100404 */
[----:B------:R-:W-:Y:S01]  /*40f0*/  NOP ;  /* 0x0000000000007918 */ /* 0x000fe20000000000 */
[----:B-1----:R-:W1:Y:S01]  /*4100*/  LDS R0, [UR8+0x14] ;  /* 0x00001408ff007984 */ /* 0x002e620008000800 */
[----:B------:R-:W-:-:S04]  /*4110*/  ULOP3.LUT UR4, UR44, 0xffff, URZ, 0xc0, !UPT ;  /* 0x0000ffff2c047892 */ /* 0x000fc8000f8ec0ff */
[----:B------:R-:W-:-:S04]  /*4120*/  USHF.R.U32.HI UR4, URZ, 0x5, UR4 ;  /* 0x00000005ff047899 */ /* 0x000fc80008011604 */
[----:B------:R-:W-:Y:S02]  /*4130*/  USHF.L.U32 UR5, UR5, UR4, URZ ;  /* 0x0000000405057299 */ /* 0x000fe400080006ff */
[----:B------:R-:W-:-:S04]  /*4140*/  USHF.L.U32 UR4, UR6, UR4, URZ ;  /* 0x0000000406047299 */ /* 0x000fc800080006ff */
[----:B-1----:R-:W-:-:S04]  /*4150*/  LOP3.LUT R0, R0, UR5, RZ, 0xc0, !PT ;  /* 0x0000000500007c12 */ /* 0x002fc8000f8ec0ff */
[----:B------:R-:W-:-:S13]  /*4160*/  ISETP.NE.AND P0, PT, R0, UR5, PT ;  /* 0x0000000500007c0c */ /* 0x000fda000bf05270 */
[----:B------:R-:W-:Y:S05]  /*4170*/  @P0 BRA `(.L_x_81) ;  /* 0x0000000000580947 */ /* 0x000fea0003800000 */
[----:B------:R-:W1:Y:S02]  /*4180*/  LDS R0, [UR8+0x18] ;  /* 0x00001808ff007984 */ /* 0x000e640008000800 */
[----:B-1----:R-:W-:-:S04]  /*4190*/  LOP3.LUT R0, R0, UR4, RZ, 0xc0, !PT ;  /* 0x0000000400007c12 */ /* 0x002fc8000f8ec0ff */
[----:B------:R-:W-:-:S13]  /*41a0*/  ISETP.NE.AND P0, PT, R0, UR4, PT ;  /* 0x0000000400007c0c */ /* 0x000fda000bf05270 */
[----:B------:R-:W-:Y:S05]  /*41b0*/  @P0 BRA `(.L_x_82) ;  /* 0x00000000003c0947 */ /* 0x000fea0003800000 */
[----:B------:R-:W1:Y:S01]  /*41c0*/  S2R R2, SR_LANEID ;  /* 0x0000000000027919 */ /* 0x000e620000000000 */
[----:B------:R-:W-:-:S06]  /*41d0*/  ULOP3.LUT UR5, URZ, UR5, URZ, 0x33, !UPT ;  /* 0x00000005ff057292 */ /* 0x000fcc000f8e33ff */
[----:B------:R-:W-:-:S04]  /*41e0*/  IMAD.U32 R0, RZ, RZ, UR5 ;  /* 0x00000005ff007e24 */ /* 0x000fc8000f8e00ff */
[----:B------:R2:W4:Y:S02]  /*41f0*/  REDUX UR7, R0 ;  /* 0x00000000000773c4 */ /* 0x0005240000000000 */
[----:B------:R1:W-:Y:S01]  /*4200*/  UTCATOMSWS.AND URZ, UR5 ;  /* 0x0000000500ff79e3 */ /* 0x0003e20008000000 */
[----:B--2---:R-:W-:Y:S01]  /*4210*/  LOP3.LUT R0, RZ, UR4, RZ, 0x33, !PT ;  /* 0x00000004ff007c12 */ /* 0x004fe2000f8e33ff */
[----:B------:R-:W-:Y:S02]  /*4220*/  VOTEU.ANY UR4, UPT, PT ;  /* 0x0000000000047886 */ /* 0x000fe400038e0100 */
[----:B------:R-:W-:Y:S02]  /*4230*/  UFLO.U32 UR4, UR4 ;  /* 0x00000004000472bd */ /* 0x000fe400080e0000 */
[----:B------:R-:W2:Y:S04]  /*4240*/  REDUX UR6, R0 ;  /* 0x00000000000673c4 */ /* 0x000ea80000000000 */
[----:B-1----:R-:W-:-:S02]  /*4250*/  ISETP.EQ.U32.AND P0, PT, R2, UR4, PT ;  /* 0x0000000402007c0c */ /* 0x002fc4000bf02070 */
[----:B----4-:R-:W-:-:S11]  /*4260*/  MOV R2, UR7 ;  /* 0x0000000700027c02 */ /* 0x010fd60008000f00 */
[----:B------:R1:W-:Y:S01]  /*4270*/  @P0 ATOMS.AND RZ, [UR8+0x14], R2 ;  /* 0x00001402ffff098c */ /* 0x0003e2000a800008 */
[----:B--2---:R-:W-:-:S05]  /*4280*/  IMAD.U32 R0, RZ, RZ, UR6 ;  /* 0x00000006ff007e24 */ /* 0x004fca000f8e00ff */
[----:B------:R1:W-:Y:S01]  /*4290*/  @P0 ATOMS.AND RZ, [UR8+0x18], R0 ;  /* 0x00001800ffff098c */ /* 0x0003e2000a800008 */
[----:B------:R-:W-:Y:S05]  /*42a0*/  BRA `(.L_x_83) ;  /* 0x0000000000147947 */ /* 0x000fea0003800000 */
.L_x_82:
[----:B------:R-:W-:Y:S02]  /*42b0*/  MOV R2, 0x42d0 ;  /* 0x000042d000027802 */ /* 0x000fe40000000f00 */
[----:B---3-5:R-:W-:Y:S05]  /*42c0*/  CALL.REL.NOINC `($__internal_0_$__cuda_sm10x_tcgen05_guardrail_trap_col_being_dealloced_not_returned_by_alloc) ;  /* 0x0000005400b87944 */ /* 0x028fea0003c00000 */
[----:B------:R-:W-:Y:S05]  /*42d0*/  BRA `(.L_x_83) ;  /* 0x0000000000087947 */ /* 0x000fea0003800000 */
.L_x_81:
[----:B------:R-:W-:Y:S02]  /*42e0*/  MOV R2, 0x4300 ;  /* 0x0000430000027802 */ /* 0x000fe40000000f00 */
[----:B---3-5:R-:W-:Y:S05]  /*42f0*/  CALL.REL.NOINC `($__internal_2_$__cuda_sm10x_tcgen05_guardrail_trap_unallocated_columns_being_dealloced) ;  /* 0x0000005400c47944 */ /* 0x028fea0003c00000 */
.L_x_83:
[----:B------:R-:W-:Y:S01]  /*4300*/  NOP ;  /* 0x0000000000007918 */ /* 0x000fe20000000000 */
[----:B------:R-:W-:Y:S05]  /*4310*/  EXIT ;  /* 0x000000000000794d */ /* 0x000fea0003800000 */
.L_x_54:
[----:B------:R-:W-:-:S09]  /*4320*/  UISETP.NE.OR UP0, UPT, UR25, 0x3, !UP3 ;  /* 0x000000031900788c */ /* 0x000fd2000df05670 */
[----:B------:R-:W-:Y:S05]  /*4330*/  BRA.U UP0, `(.L_x_84) ;  /* 0x0000001100b87547 */ /* 0x000fea000b800000 */
[----:B------:R-:W1:Y:S01]  /*4340*/  LDCU UR31, c[0x0][0x370] ;  /* 0x00006e00ff1f77ac */ /* 0x000e620008000800 */
[----:B------:R-:W2:Y:S01]  /*4350*/  LDC.64 R16, c[0x0][0x348] ;  /* 0x0000d200ff107b82 */ /* 0x000ea20000000a00 */
[----:B------:R-:W-:Y:S02]  /*4360*/  HFMA2 R13, -RZ, RZ, 0, 0 ;  /* 0x00000000ff0d7431 */ /* 0x000fe400000001ff */
[----:B------:R-:W-:Y:S01]  /*4370*/  IMAD.MOV.U32 R15, RZ, RZ, 0x1 ;  /* 0x00000001ff0f7424 */ /* 0x000fe200078e00ff */
[----:B------:R-:W1:Y:S01]  /*4380*/  LDCU.128 UR48, c[0x0][0xb10] ;  /* 0x00016200ff3077ac */ /* 0x000e620008000c00 */
[----:B------:R-:W-:Y:S01]  /*4390*/  IMAD.MOV.U32 R14, RZ, RZ, RZ ;  /* 0x000000ffff0e7224 */ /* 0x000fe200078e00ff */
[----:B------:R-:W-:Y:S01]  /*43a0*/  MOV R7, 0x1000 ;  /* 0x0000100000077802 */ /* 0x000fe20000000f00 */
[----:B------:R-:W3:Y:S01]  /*43b0*/  LDCU UR30, c[0x0][0x374] ;  /* 0x00006e80ff1e77ac */ /* 0x000ee20008000800 */
[----:B------:R-:W4:Y:S01]  /*43c0*/  LDC.64 R2, c[0x0][0x888] ;  /* 0x00022200ff027b82 */ /* 0x000f220000000a00 */
[----:B------:R-:W3:Y:S01]  /*43d0*/  LDCU UR15, c[0x0][0xb0c] ;  /* 0x00016180ff0f77ac */ /* 0x000ee20008000800 */
[----:B------:R-:W2:Y:S06]  /*43e0*/  LDCU UR52, c[0x0][0xb20] ;  /* 0x00016400ff3477ac */ /* 0x000eac0008000800 */
[----:B------:R-:W4:Y:S01]  /*43f0*/  LDC.64 R4, c[0x0][0x890] ;  /* 0x00022400ff047b82 */ /* 0x000f220000000a00 */
[----:B------:R-:W2:Y:S01]  /*4400*/  LDCU UR4, c[0x0][0xb30] ;  /* 0x00016600ff0477ac */ /* 0x000ea20008000800 */
[----:B------:R-:W-:Y:S01]  /*4410*/  UMOV UR21, 0x400 ;  /* 0x0000040000157882 */ /* 0x000fe20000000000 */
[----:B-1----:R-:W-:-:S02]  /*4420*/  UIMAD.WIDE.U32 UR6, UR31, UR48, URZ ;  /* 0x000000301f0672a5 */ /* 0x002fc4000f8e00ff */
[----:B---3--:R-:W-:Y:S02]  /*4430*/  UIMAD.WIDE.U32 UR8, UR30, UR51, URZ ;  /* 0x000000331e0872a5 */ /* 0x008fe4000f8e00ff */
[----:B------:R-:W-:Y:S02]  /*4440*/  ULEA UR21, UR47, UR21, 0x18 ;  /* 0x000000152f157291 */ /* 0x000fe4000f8ec0ff */
[----:B------:R-:W-:Y:S02]  /*4450*/  UPLOP3.LUT UP2, UPT, UPT, UPT, UPT, 0x40, 0x4 ;  /* 0x000000000004789c */ /* 0x000fe40003f4e870 */
[----:B------:R-:W-:Y:S01]  /*4460*/  UIADD3 UR37, UPT, UPT, UR21, 0x48, URZ ;  /* 0x0000004815257890 */ /* 0x000fe2000fffe0ff */
[----:B------:R-:W-:Y:S01]  /*4470*/  UMOV UR6, UR7 ;  /* 0x0000000700067c82 */ /* 0x000fe20008000000 */
[----:B------:R-:W-:Y:S01]  /*4480*/  UMOV UR38, UR9 ;  /* 0x0000000900267c82 */ /* 0x000fe20008000000 */
[----:B------:R-:W-:Y:S02]  /*4490*/  UISETP.GE.AND UP0, UPT, UR45, 0x1, UPT ;  /* 0x000000012d00788c */ /* 0x000fe4000bf06270 */
[----:B------:R-:W-:Y:S01]  /*44a0*/  UISETP.NE.AND UP4, UPT, UR45, 0x1, UPT ;  /* 0x000000012d00788c */ /* 0x000fe2000bf85270 */
[----:B------:R-:W1:Y:S01]  /*44b0*/  LDCU.64 UR22, c[0x0][0xb28] ;  /* 0x00016500ff1677ac */ /* 0x000e620008000a00 */
[----:B------:R-:W-:-:S02]  /*44c0*/  UISETP.NE.AND UP6, UPT, UR15, 0x1, UPT ;  /* 0x000000010f00788c */ /* 0x000fc4000bfc5270 */
[----:B------:R-:W-:Y:S02]  /*44d0*/  UISETP.NE.AND UP5, UPT, UR50, 0x1, UPT ;  /* 0x000000013200788c */ /* 0x000fe4000bfa5270 */
[----:B------:R-:W-:Y:S02]  /*44e0*/  UIADD3 UR41, UPT, UPT, UR21, 0x30, URZ ;  /* 0x0000003015297890 */ /* 0x000fe4000fffe0ff */
[----:B------:R-:W-:Y:S02]  /*44f0*/  UIADD3 UR33, UPT, UPT, UR21, 0x38, URZ ;  /* 0x0000003815217890 */ /* 0x000fe4000fffe0ff */
[----:B------:R-:W-:Y:S02]  /*4500*/  UIADD3 UR25, UPT, UPT, UR21, 0x40, URZ ;  /* 0x0000004015197890 */ /* 0x000fe4000fffe0ff */
[----:B------:R-:W-:Y:S02]  /*4510*/  UPRMT UR37, UR47, 0x654, UR37 ;  /* 0x000006542f257896 */ /* 0x000fe40008000025 */
[----:B------:R-:W-:-:S02]  /*4520*/  USHF.R.U32.HI UR39, URZ, UR49, UR6 ;  /* 0x00000031ff277299 */ /* 0x000fc40008011606 */
[----:B--2---:R-:W-:Y:S02]  /*4530*/  USHF.R.U32.HI UR38, URZ, UR52, UR38 ;  /* 0x00000034ff267299 */ /* 0x004fe40008011626 */
[----:B------:R-:W-:-:S11]  /*4540*/  UISETP.NE.AND UP3, UPT, UR4, 0x1, UPT ;  /* 0x000000010400788c */ /* 0x000fd6000bf65270 */
.L_x_95:
[C---:B------:R-:W-:Y:S02]  /*4550*/  LEA R12, R14.reuse, UR21, 0x3 ;  /* 0x000000150e0c7c11 */ /* 0x040fe4000f8e18ff */
[----:B------:R-:W-:Y:S02]  /*4560*/  SHF.L.U32 R0, R13, 0x1f, RZ ;  /* 0x0000001f0d007819 */ /* 0x000fe400000006ff */
[----:B------:R-:W-:Y:S02]  /*4570*/  LEA R8, R14, UR21, 0x4 ;  /* 0x000000150e087c11 */ /* 0x000fe4000f8e20ff */
[----:B--2---:R-:W2:Y:S02]  /*4580*/  SYNCS.PHASECHK.TRANS64.TRYWAIT P0, [R12+URZ+0x80], R0 ;  /* 0x000080000c0075a7 */ /* 0x004ea400080011ff */
[----:B--2---:R-:W-:Y:S05]  /*4590*/  @!P0 BRA `(.L_x_85) ;  /* 0x0000004c00b48947 */ /* 0x004fea0003800000 */
.L_x_176:
[----:B------:R-:W3:Y:S01]  /*45a0*/  LDS.128 R8, [R8+0x110] ;  /* 0x0001100008087984 */ /* 0x000ee20000000c00 */
[----:B------:R-:W-:Y:S01]  /*45b0*/  UISETP.GE.AND UP0, UPT, UR45, 0x1, UPT ;  /* 0x000000012d00788c */ /* 0x000fe2000bf06270 */
[----:B------:R-:W-:Y:S01]  /*45c0*/  @!PT LDS RZ, [RZ] ;  /* 0x00000000fffff984 */ /* 0x000fe20000000800 */
[----:B------:R-:W-:Y:S01]  /*45d0*/  @!PT LDS RZ, [RZ] ;  /* 0x00000000fffff984 */ /* 0x000fe20000000800 */
[----:B------:R-:W-:Y:S01]  /*45e0*/  @!PT LDS RZ, [RZ] ;  /* 0x00000000fffff984 */ /* 0x000fe20000000800 */
[----:B------:R-:W-:Y:S01]  /*45f0*/  @!PT LDS RZ, [RZ] ;  /* 0x00000000fffff984 */ /* 0x000fe20000000800 */
[----:B------:R1:W-:Y:S06]  /*4600*/  MEMBAR.ALL.CTA ;  /* 0x0000000000007992 */ /* 0x0003ec0000008000 */
[----:B-1----:R-:W1:Y:S01]  /*4610*/  FENCE.VIEW.ASYNC.S ;  /* 0x00000000000073c6 */ /* 0x002e620000000000 */
[----:B---3--:R-:W-:Y:S11]  /*4620*/  LOP3.LUT P0, RZ, R10, 0x1, RZ, 0xc0, !PT ;  /* 0x000000010aff7812 */ /* 0x008ff6000780c0ff */
[----:B------:R-:W-:Y:S02]  /*4630*/  @!UPT UIADD3 URZ, UPT, UPT, URZ, URZ, URZ ;  /* 0x000000fffffff290 */ /* 0x000fe4000fffe0ff */
[----:B-1----:R-:W-:Y:S01]  /*4640*/  VOTEU.ANY UP1, P0 ;  /* 0x0000000000ff7886 */ /* 0x002fe20000020100 */
[----:B------:R-:W-:Y:S11]  /*4650*/  PLOP3.LUT P0, PT, PT, PT, UP1, 0x80, 0x8 ;  /* 0x000000000008781c */ /* 0x000ff60003f0f018 */
[----:B------:R-:W-:Y:S02]  /*4660*/  @!UPT UIADD3 URZ, UPT, UPT, URZ, URZ, URZ ;  /* 0x000000fffffff290 */ /* 0x000fe4000fffe0ff */
[----:B--2---:R-:W-:Y:S02]  /*4670*/  @P0 SHF.R.U32.HI R0, RZ, 0x10, R9 ;  /* 0x00000010ff000819 */ /* 0x004fe40000011609 */
[----:B------:R-:W-:Y:S02]  /*4680*/  @P0 MOV R6, R8 ;  /* 0x0000000800060202 */ /* 0x000fe40000000f00 */
[----:B------:R-:W-:Y:S01]  /*4690*/  @P0 R2UR UR4, R0 ;  /* 0x00000000000402ca */ /* 0x000fe200000e0000 */
[----:B------:R-:W-:Y:S01]  /*46a0*/  VIADD R0, R12, 0x90 ;  /* 0x000000900c007836 */ /* 0x000fe20000000000 */
[----:B------:R-:W-:Y:S02]  /*46b0*/  @P0 LOP3.LUT R8, R9, 0xffff, RZ, 0xc0, !PT ;  /* 0x0000ffff09080812 */ /* 0x000fe400078ec0ff */
[----:B------:R-:W-:Y:S02]  /*46c0*/  @P0 R2UR UR6, R6 ;  /* 0x00000000060602ca */ /* 0x000fe400000e0000 */
[----:B------:R-:W-:Y:S02]  /*46d0*/  PRMT R0, RZ, 0x654, R0 ;  /* 0x00000654ff007816 */ /* 0x000fe40000000000 */
[----:B------:R-:W-:Y:S02]  /*46e0*/  @P0 R2UR UR5, R8 ;  /* 0x00000000080502ca */ /* 0x000fe400000e0000 */
[----:B------:R1:W-:Y:S03]  /*46f0*/  SYNCS.ARRIVE.TRANS64.RED.A1T0 RZ, [R0+URZ], RZ ;  /* 0x000000ff00ff79a7 */ /* 0x0003e600081004ff */
[----:B------:R-:W-:Y:S04]  /*4700*/  @UP1 UMOV UR29, UR4 ;  /* 0x00000004001d1c82 */ /* 0x000fe80008000000 */
[----:B------:R-:W-:Y:S04]  /*4710*/  @UP1 UMOV UR14, UR6 ;  /* 0x00000006000e1c82 */ /* 0x000fe80008000000 */
[----:B------:R-:W-:Y:S01]  /*4720*/  @UP1 UMOV UR13, UR5 ;  /* 0x00000005000d1c82 */ /* 0x000fe20008000000 */
[----:B------:R-:W-:Y:S05]  /*4730*/  BRA.U !UP0, `(.L_x_86) ;  /* 0x0000000108a47547 */ /* 0x000fea000b800000 */
[----:B------:R-:W-:Y:S02]  /*4740*/  UIMAD.WIDE.U32 UR16, UR13, UR51, URZ ;  /* 0x000000330d1072a5 */ /* 0x000fe4000f8e00ff */
[----:B------:R-:W-:Y:S02]  /*4750*/  UIMAD.WIDE.U32 UR18, UR14, UR48, URZ ;  /* 0x000000300e1272a5 */ /* 0x000fe4000f8e00ff */
[----:B------:R-:W-:Y:S02]  /*4760*/  USEL UR4, UR30, UR38, !UP5 ;  /* 0x000000261e047287 */ /* 0x000fe4000e800000 */
[----:B------:R-:W-:Y:S02]  /*4770*/  USEL UR7, UR31, UR39, !UP6 ;  /* 0x000000271f077287 */ /* 0x000fe4000f000000 */
[----:B------:R-:W-:Y:S02]  /*4780*/  UIMAD.WIDE.U32 UR8, UR4, UR22, URZ ;  /* 0x00000016040872a5 */ /* 0x000fe4000f8e00ff */
[----:B------:R-:W-:Y:S01]  /*4790*/  UIMAD.WIDE.U32 UR10, UR7, UR22, URZ ;  /* 0x00000016070a72a5 */ /* 0x000fe2000f8e00ff */
[----:B------:R-:W-:Y:S02]  /*47a0*/  UMOV UR5, UR17 ;  /* 0x0000001100057c82 */ /* 0x000fe40008000000 */
[----:B------:R-:W-:Y:S03]  /*47b0*/  USHF.R.U32.HI UR6, URZ, UR52, UR5 ;  /* 0x00000034ff067299 */ /* 0x000fe60008011605 */
[----:B------:R-:W-:Y:S01]  /*47c0*/  UMOV UR5, UR19 ;  /* 0x0000001300057c82 */ /* 0x000fe20008000000 */
[----:B------:R-:W-:Y:S02]  /*47d0*/  USEL UR6, UR13, UR6, !UP5 ;  /* 0x000000060d067287 */ /* 0x000fe4000e800000 */
[----:B------:R-:W-:Y:S03]  /*47e0*/  USHF.R.U32.HI UR12, URZ, UR49, UR5 ;  /* 0x00000031ff0c7299 */ /* 0x000fe60008011605 */
[----:B------:R-:W-:Y:S02]  /*47f0*/  UMOV UR5, UR9 ;  /* 0x0000000900057c82 */ /* 0x000fe40008000000 */
[----:B------:R-:W-:Y:S03]  /*4800*/  @UP4 USHF.R.U32.HI UR4, URZ, UR23, UR5 ;  /* 0x00000017ff044299 */ /* 0x000fe60008011605 */
[----:B------:R-:W-:Y:S01]  /*4810*/  UMOV UR5, UR11 ;  /* 0x0000000b00057c82 */ /* 0x000fe20008000000 */
[----:B------:R-:W-:Y:S02]  /*4820*/  UIMAD UR4, UR45, UR4, URZ ;  /* 0x000000042d0472a4 */ /* 0x000fe4000f8e02ff */
[----:B------:R-:W-:Y:S02]  /*4830*/  @UP4 USHF.R.U32.HI UR7, URZ, UR23, UR5 ;  /* 0x00000017ff074299 */ /* 0x000fe40008011605 */
[----:B------:R-:W-:Y:S02]  /*4840*/  UIMAD.WIDE.U32 UR10, UR6, UR22, URZ ;  /* 0x00000016060a72a5 */ /* 0x000fe4000f8e00ff */
[----:B------:R-:W-:Y:S02]  /*4850*/  USEL UR5, UR14, UR12, !UP6 ;  /* 0x0000000c0e057287 */ /* 0x000fe4000f000000 */
[----:B------:R-:W-:Y:S02]  /*4860*/  UIMAD UR8, UR45, UR7, URZ ;  /* 0x000000072d0872a4 */ /* 0x000fe4000f8e02ff */
[----:B------:R-:W-:Y:S03]  /*4870*/  UISETP.GE.AND UP0, UPT, UR6, UR4, UPT ;  /* 0x000000040600728c */ /* 0x000fe6000bf06270 */
[----:B------:R-:W-:Y:S01]  /*4880*/  UMOV UR4, UR11 ;  /* 0x0000000b00047c82 */ /* 0x000fe20008000000 */
[----:B------:R-:W-:Y:S02]  /*4890*/  UISETP.GE.OR UP0, UPT, UR5, UR8, UP0 ;  /* 0x000000080500728c */ /* 0x000fe40008706670 */
[----:B------:R-:W-:Y:S02]  /*48a0*/  USHF.R.U32.HI UR4, URZ, UR23, UR4 ;  /* 0x00000017ff047299 */ /* 0x000fe40008011604 */
[----:B------:R-:W-:Y:S02]  /*48b0*/  UIMAD.WIDE.U32 UR8, UR5, UR22, URZ ;  /* 0x00000016050872a5 */ /* 0x000fe4000f8e00ff */
[----:B------:R-:W-:Y:S04]  /*48c0*/  USEL UR10, UR6, UR4, !UP4 ;  /* 0x00000004060a7287 */ /* 0x000fe8000e000000 */
[----:B------:R-:W-:Y:S01]  /*48d0*/  UIADD3 UR11, UPT, UPT, -UR10, URZ, URZ ;  /* 0x000000ff0a0b7290 */ /* 0x000fe2000fffe1ff */
[----:B------:R-:W-:Y:S02]  /*48e0*/  @!UP0 UMOV UR4, UR9 ;  /* 0x0000000900048c82 */ /* 0x000fe40008000000 */
[----:B------:R-:W-:Y:S02]  /*48f0*/  @!UP0 USHF.R.U32.HI UR4, URZ, UR23, UR4 ;  /* 0x00000017ff048299 */ /* 0x000fe40008011604 */
[----:B------:R-:W-:Y:S02]  /*4900*/  UIMAD UR8, UR45, UR11, UR6 ;  /* 0x0000000b2d0872a4 */ /* 0x000fe4000f8e0206 */
[----:B------:R-:W-:Y:S04]  /*4910*/  @!UP0 USEL UR4, UR5, UR4, !UP4 ;  /* 0x0000000405048287 */ /* 0x000fe8000e000000 */
[----:B------:R-:W-:Y:S02]  /*4920*/  @!UP0 UIMAD UR7, UR7, UR8, UR4 ;  /* 0x00000008070782a4 */ /* 0x000fe4000f8e0204 */
[----:B------:R-:W-:Y:S02]  /*4930*/  @!UP0 UIADD3 UR9, UPT, UPT, UR10, -UR4, URZ ;  /* 0x800000040a098290 */ /* 0x000fe4000fffe0ff */
[----:B------:R-:W-:Y:S02]  /*4940*/  UIADD3 UR8, UPT, UPT, -UR6, URZ, URZ ;  /* 0x000000ff06087290 */ /* 0x000fe4000fffe1ff */
[----:B------:R-:W-:Y:S02]  /*4950*/  UIADD3 UR4, UPT, UPT, -UR5, URZ, URZ ;  /* 0x000000ff05047290 */ /* 0x000fe4000fffe1ff */
[----:B------:R-:W-:Y:S03]  /*4960*/  @!UP0 UIMAD UR6, UR9, UR45, UR5 ;  /* 0x0000002d090682a4 */ /* 0x000fe6000f8e0205 */
[----:B------:R-:W-:Y:S01]  /*4970*/  @!UP0 UMOV UR5, UR7 ;  /* 0x0000000700058c82 */ /* 0x000fe20008000000 */
[----:B------:R-:W-:Y:S02]  /*4980*/  UIMAD UR7, UR15, UR4, UR14 ;  /* 0x000000040f0772a4 */ /* 0x000fe4000f8e020e */
[----:B------:R-:W-:Y:S02]  /*4990*/  UIMAD UR4, UR50, UR8, UR13 ;  /* 0x00000008320472a4 */ /* 0x000fe4000f8e020d */
[----:B------:R-:W-:Y:S02]  /*49a0*/  UIMAD UR14, UR5, UR15, UR7 ;  /* 0x0000000f050e72a4 */ /* 0x000fe4000f8e0207 */
[----:B------:R-:W-:Y:S11]  /*49b0*/  UIMAD UR13, UR6, UR50, UR4 ;  /* 0x00000032060d72a4 */ /* 0x000ff6000f8e0204 */
[----:B------:R-:W-:Y:S01]  /*49c0*/  @!UPT UIADD3 URZ, UPT, UPT, URZ, URZ, URZ ;  /* 0x000000fffffff290 */ /* 0x000fe2000fffe0ff */
.L_x_86:
[----:B------:R-:W2:Y:S01]  /*49d0*/  @!UP3 LDCU.128 UR8, c[0x0][0xb10] ;  /* 0x00016200ff08b7ac */ /* 0x000ea20008000c00 */
[C---:B----4-:R-:W-:Y:S02]  /*49e0*/  ISETP.NE.U32.AND P1, PT, R4.reuse, RZ, PT ;  /* 0x000000ff0400720c */ /* 0x050fe40003f25070 */
[----:B------:R-:W-:Y:S02]  /*49f0*/  ISETP.NE.U32.AND P0, PT, R4, RZ, PT ;  /* 0x000000ff0400720c */ /* 0x000fe40003f05070 */
[C---:B------:R-:W-:Y:S02]  /*4a00*/  ISETP.NE.AND.EX P1, PT, R5.reuse, RZ, PT, P1 ;  /* 0x000000ff0500720c */ /* 0x040fe40003f25310 */
[----:B------:R-:W-:Y:S01]  /*4a10*/  ISETP.NE.AND.EX P0, PT, R5, RZ, PT, P0 ;  /* 0x000000ff0500720c */ /* 0x000fe20003f05300 */
[----:B------:R-:W3:Y:S01]  /*4a20*/  @!UP3 LDCU UR5, c[0x0][0xb0c] ;  /* 0x00016180ff05b7ac */ /* 0x000ee20008000800 */
[----:B------:R-:W-:Y:S01]  /*4a30*/  SHF.L.U32 R9, R15, 0x1f, RZ ;  /* 0x0000001f0f097819 */ /* 0x000fe200000006ff */
[----:B------:R-:W-:Y:S02]  /*4a40*/  USHF.L.U32 UR42, UR24, 0x7, URZ ;  /* 0x00000007182a7899 */ /* 0x000fe400080006ff */
[----:B------:R-:W-:Y:S02]  /*4a50*/  USHF.L.U32 UR43, UR20, 0x6, URZ ;  /* 0x00000006142b7899 */ /* 0x000fe400080006ff */
[----:B--2---:R-:W-:Y:S07]  /*4a60*/  UIMAD.WIDE.U32 UR6, UR14, UR8, URZ ;  /* 0x000000080e0672a5 */ /* 0x004fee000f8e00ff */
[----:B------:R-:W-:Y:S01]  /*4a70*/  @!UP3 UMOV UR4, UR7 ;  /* 0x000000070004bc82 */ /* 0x000fe20008000000 */
[----:B---3--:R-:W-:Y:S02]  /*4a80*/  @!UP3 UISETP.NE.AND UP0, UPT, UR5, 0x1, UPT ;  /* 0x000000010500b88c */ /* 0x008fe4000bf05270 */
[----:B------:R-:W-:Y:S02]  /*4a90*/  @!UP3 USHF.R.U32.HI UR4, URZ, UR9, UR4 ;  /* 0x00000009ff04b299 */ /* 0x000fe40008011604 */
[----:B------:R-:W-:Y:S02]  /*4aa0*/  UIMAD.WIDE.U32 UR6, UR13, UR11, URZ ;  /* 0x0000000b0d0672a5 */ /* 0x000fe4000f8e00ff */
[----:B------:R-:W-:Y:S02]  /*4ab0*/  @!UP3 USEL UR8, UR14, UR4, !UP0 ;  /* 0x000000040e08b287 */ /* 0x000fe4000c000000 */
[----:B------:R-:W-:Y:S03]  /*4ac0*/  @!UP3 UISETP.NE.AND UP0, UPT, UR10, 0x1, UPT ;  /* 0x000000010a00b88c */ /* 0x000fe6000bf05270 */
[----:B------:R-:W-:Y:S02]  /*4ad0*/  @!UP3 UMOV UR6, UR7 ;  /* 0x000000070006bc82 */ /* 0x000fe40008000000 */
[----:B------:R-:W2:Y:S02]  /*4ae0*/  @!UP3 LDCU UR4, c[0x0][0xb20] ;  /* 0x00016400ff04b7ac */ /* 0x000ea40008000800 */
[----:B--2---:R-:W-:Y:S04]  /*4af0*/  @!UP3 USHF.R.U32.HI UR6, URZ, UR4, UR6 ;  /* 0x00000004ff06b299 */ /* 0x004fe80008011606 */
[----:B------:R-:W-:Y:S04]  /*4b00*/  @!UP3 USEL UR6, UR13, UR6, !UP0 ;  /* 0x000000060d06b287 */ /* 0x000fe8000c000000 */
[----:B------:R-:W-:Y:S02]  /*4b10*/  @!UP3 UIADD3 UR4, UPT, UPT, -UR8, UR6, URZ ;  /* 0x000000060804b290 */ /* 0x000fe4000fffe1ff */
[----:B------:R-:W-:Y:S02]  /*4b20*/  @!UP3 UIADD3 UR6, UPT, UPT, UR8, -UR6, URZ ;  /* 0x800000060806b290 */ /* 0x000fe4000fffe0ff */
[----:B------:R-:W-:Y:S02]  /*4b30*/  @!UP3 UIMAD UR14, UR4, UR5, UR14 ;  /* 0x00000005040eb2a4 */ /* 0x000fe4000f8e020e */
[----:B------:R-:W-:Y:S01]  /*4b40*/  @!UP3 UIMAD UR13, UR6, UR10, UR13 ;  /* 0x0000000a060db2a4 */ /* 0x000fe2000f8e020d */
[----:B------:R-:W-:Y:S11]  /*4b50*/  BRA.U UP2, `(.L_x_87) ;  /* 0x0000000102107547 */ /* 0x000ff6000b800000 */
[----:B------:R-:W-:Y:S04]  /*4b60*/  MOV R6, UR46 ;  /* 0x0000002e00067c02 */ /* 0x000fe80008000f00 */
[----:B------:R-:W-:Y:S04]  /*4b70*/  SHF.L.U32 R6, R6, 0x1f, RZ ;  /* 0x0000001f06067819 */ /* 0x000fe800000006ff */
[----:B------:R-:W2:Y:S02]  /*4b80*/  SYNCS.PHASECHK.TRANS64.TRYWAIT P2, [UR21+0x78], R6 ;  /* 0x00007806ff0075a7 */ /* 0x000ea40008041115 */
[----:B--2---:R-:W-:Y:S05]  /*4b90*/  @!P2 BRA `(.L_x_88) ;  /* 0x000000480048a947 */ /* 0x004fea0003800000 */
.L_x_87:
[----:B------:R-:W-:Y:S05]  /*4ba0*/  @!P1 BRA `(.L_x_89) ;  /* 0x0000000000309947 */ /* 0x000fea0003800000 */
[----:B------:R-:W-:Y:S01]  /*4bb0*/  ISETP.NE.U32.AND P1, PT, R2, RZ, PT ;  /* 0x000000ff0200720c */ /* 0x000fe20003f25070 */
[----:B------:R-:W2:Y:S01]  /*4bc0*/  LDCU.64 UR4, c[0x0][0x358] ;  /* 0x00006b00ff0477ac */ /* 0x000ea20008000a00 */
[----:B------:R-:W-:Y:S02]  /*4bd0*/  IMAD.MOV.U32 R46, RZ, RZ, 0x1 ;  /* 0x00000001ff2e7424 */ /* 0x000fe400078e00ff */
[----:B------:R-:W-:Y:S11]  /*4be0*/  ISETP.NE.AND.EX P1, PT, R3, RZ, PT, P1 ;  /* 0x000000ff0300720c */ /* 0x000ff60003f25310 */
[----:B------:R-:W-:Y:S02]  /*4bf0*/  @!UPT UIADD3 URZ, UPT, UPT, URZ, URZ, URZ ;  /* 0x000000fffffff290 */ /* 0x000fe4000fffe0ff */
[----:B------:R-:W3:Y:S01]  /*4c00*/  @P1 LDC.64 R10, c[0x0][0x888] ;  /* 0x00022200ff0a1b82 */ /* 0x000ee20000000a00 */
[----:B-1----:R-:W-:Y:S04]  /*4c10*/  @P1 IMAD R0, R4, UR36, RZ ;  /* 0x0000002404001c24 */ /* 0x002fe8000f8e02ff */
[----:B---3--:R-:W-:Y:S04]  /*4c20*/  @P1 IMAD.WIDE R10, R0, 0x4, R10 ;  /* 0x00000004000a1825 */ /* 0x008fe800078e020a */
[----:B------:R-:W-:Y:S01]  /*4c30*/  HFMA2 R0, -RZ, RZ, 0, 5.9604644775390625e-08 ;  /* 0x00000001ff007431 */ /* 0x000fe200000001ff */
[----:B--2--5:R2:W5:Y:S04]  /*4c40*/  @P1 LDG.E R27, desc[UR4][R10.64] ;  /* 0x000000040a1b1981 */ /* 0x024568000c1e1900 */
[----:B------:R-:W-:Y:S01]  /*4c50*/  @!P1 PRMT R46, R0, 0x7610, R46 ;  /* 0x00007610002e9816 */ /* 0x000fe2000000002e */
[----:B--2---:R-:W3:Y:S06]  /*4c60*/  @!P1 LDC R27, c[0x0][0x880] ;  /* 0x00022000ff1b9b82 */ /* 0x004eec0000000800 */
.L_x_89:
[----:B---3-5:R-:W-:Y:S01]  /*4c70*/  @!P0 FSETP.EQ.AND P1, PT, R27, RZ, PT ;  /* 0x000000ff1b00820b */ /* 0x028fe20003f22000 */
[----:B------:R-:W-:Y:S01]  /*4c80*/  @!UPT UIADD3 URZ, UPT, UPT, URZ, URZ, URZ ;  /* 0x000000fffffff290 */ /* 0x000fe2000fffe0ff */
[----:B------:R-:W-:Y:S11]  /*4c90*/  @!P0 BRA `(.L_x_90) ;  /* 0x0000000000188947 */ /* 0x000ff60003800000 */
[----:B------:R-:W-:Y:S02]  /*4ca0*/  LOP3.LUT P0, RZ, R46, 0xff, RZ, 0xc0, !PT ;  /* 0x000000ff2eff7812 */ /* 0x000fe4000780c0ff */
[----:B------:R-:W-:Y:S04]  /*4cb0*/  ISETP.NE.U32.AND P1, PT, R2, RZ, PT ;  /* 0x000000ff0200720c */ /* 0x000fe80003f25070 */
[----:B------:R-:W-:Y:S04]  /*4cc0*/  ISETP.NE.AND.EX P1, PT, R3, RZ, PT, P1 ;  /* 0x000000ff0300720c */ /* 0x000fe80003f25310 */
[----:B------:R-:W-:Y:S03]  /*4cd0*/  PLOP3.LUT P1, PT, P1, PT, PT, 0x8, 0x80 ;  /* 0x000000000080781c */ /* 0x000fe60000f2e170 */
[----:B------:R-:W-:Y:S11]  /*4ce0*/  @P0 FSETP.EQ.AND P1, PT, R27, RZ, PT ;  /* 0x000000ff1b00020b */ /* 0x000ff60003f22000 */
[----:B------:R-:W-:Y:S02]  /*4cf0*/  @!UPT UIADD3 URZ, UPT, UPT, URZ, URZ, URZ ;  /* 0x000000fffffff290 */ /* 0x000fe4000fffe0ff */
.L_x_90:
[----:B------:R-:W2:Y:S01]  /*4d00*/  SYNCS.PHASECHK.TRANS64.TRYWAIT P2, [UR21+0x50], R9 ;  /* 0x00005009ff0075a7 */ /* 0x000ea20008041115 */
[----:B------:R-:W-:Y:S04]  /*4d10*/  ELECT P0, URZ, PT ;  /* 0x0000000000ff782f */ /* 0x000fe80003800000 */
[----:B------:R-:W-:Y:S11]  /*4d20*/  PLOP3.LUT P1, PT, P1, P0, PT, 0xf2, 0x2f ;  /* 0x00000000002f781c */ /* 0x000ff60000f21e72 */
[----:B------:R-:W-:Y:S02]  /*4d30*/  @!UPT UIADD3 URZ, UPT, UPT, URZ, URZ, URZ ;  /* 0x000000fffffff290 */ /* 0x000fe4000fffe0ff */
[----:B------:R-:W-:Y:S05]  /*4d40*/  @!P1 IADD3 R8, P0, PT, R16, 0x580, RZ ;  /* 0x0000058010089810 */ /* 0x000fea0007f1e0ff */
[----:B-1----:R-:W-:Y:S01]  /*4d50*/  @!P1 IMAD.X R6, RZ, RZ, R17, P0 ;  /* 0x000000ffff069224 */ /* 0x002fe200000e0611 */
[----:B--2---:R-:W-:Y:S07]  /*4d60*/  @!P2 BRA `(.L_x_91) ;  /* 0x0000004400eca947 */ /* 0x004fee0003800000 */
.L_x_179:
[----:B------:R-:W-:Y:S01]  /*4d70*/  @!P1 R2UR UR5, R8 ;  /* 0x00000000080592ca */ /* 0x000fe200000e0000 */
[----:B------:R-:W-:Y:S01]  /*4d80*/  VOTEU.ALL UP0, P1 ;  /* 0x0000000000ff7886 */ /* 0x000fe20000800000 */
[----:B------:R-:W-:Y:S01]  /*4d90*/  @!P1 R2UR UR4, R6 ;  /* 0x00000000060492ca */ /* 0x000fe200000e0000 */
[----:B------:R-:W-:Y:S01]  /*4da0*/  UMOV UR16, 0x0 ;  /* 0x0000000000107882 */ /* 0x000fe20000000000 */
[----:B------:R-:W-:Y:S01]  /*4db0*/  UMOV UR17, 0x10000000 ;  /* 0x1000000000117882 */ /* 0x000fe20000000000 */
[----:B------:R-:W-:Y:S01]  /*4dc0*/  UMOV UR44, UR36 ;  /* 0x00000024002c7c82 */ /* 0x000fe20008000000 */
[----:B------:R-:W-:Y:S01]  /*4dd0*/  @!UP0 UIADD3 UR40, UPT, UPT, UR21, 0x200, URZ ;  /* 0x0000020015288890 */ /* 0x000fe2000fffe0ff */
[----:B-1----:R-:W-:Y:S01]  /*4de0*/  @!P1 IMAD.MOV.U32 R0, RZ, RZ, 0x1000 ;  /* 0x00001000ff009424 */ /* 0x002fe200078e00ff */
[----:B------:R-:W-:Y:S01]  /*4df0*/  @!UP0 UIADD3 UR10, UPT, UPT, UR42, 0x40, URZ ;  /* 0x000000402a0a8890 */ /* 0x000fe2000fffe0ff */
[----:B------:R-:W-:Y:S01]  /*4e00*/  @!P1 IADD3 R8, P0, PT, R16, 0x580, RZ ;  /* 0x0000058010089810 */ /* 0x000fe20007f1e0ff */
[----:B------:R-:W-:Y:S01]  /*4e10*/  @!UP0 UIADD3 UR8, UPT, UPT, UR21, 0xa00, URZ ;  /* 0x00000a0015088890 */ /* 0x000fe2000fffe0ff */
[----:B------:R-:W-:Y:S02]  /*4e20*/  VOTEU.ALL UP0, P1 ;  /* 0x0000000000ff7886 */ /* 0x000fe40000800000 */
[----:B------:R-:W-:Y:S01]  /*4e30*/  IMAD.U32 R10, RZ, RZ, UR5 ;  /* 0x00000005ff0a7e24 */ /* 0x000fe2000f8e00ff */
[----:B------:R-:W-:Y:S01]  /*4e40*/  UMOV UR9, UR41 ;  /* 0x0000002900097c82 */ /* 0x000fe20008000000 */
[----:B------:R-:W-:Y:S01]  /*4e50*/  IMAD.U32 R11, RZ, RZ, UR4 ;  /* 0x00000004ff0b7e24 */ /* 0x000fe2000f8e00ff */
[----:B------:R-:W-:Y:S01]  /*4e60*/  UMOV UR11, UR43 ;  /* 0x0000002b000b7c82 */ /* 0x000fe20008000000 */
[----:B------:R-:W-:Y:S01]  /*4e70*/  UMOV UR12, UR36 ;  /* 0x00000024000c7c82 */ /* 0x000fe20008000000 */
[----:B------:R-:W-:Y:S01]  /*4e80*/  @!P1 R2UR UR4, R10 ;  /* 0x000000000a0492ca */ /* 0x000fe200000e0000 */
[----:B------:R-:W-:Y:S01]  /*4e90*/  UPRMT UR6, UR47, 0x654, UR41 ;  /* 0x000006542f067896 */ /* 0x000fe20008000029 */
[----:B------:R-:W-:Y:S01]  /*4ea0*/  @!P1 R2UR UR5, R11 ;  /* 0x000000000b0592ca */ /* 0x000fe200000e0000 */
[----:B------:R-:W-:Y:S11]  /*4eb0*/  @!P1 IMAD.X R6, RZ, RZ, R17, P0 ;  /* 0x000000ffff069224 */ /* 0x000ff600000e0611 */
[----:B------:R-:W-:Y:S01]  /*4ec0*/  @!UPT UIADD3 URZ, UPT, UPT, URZ, URZ, URZ ;  /* 0x000000fffffff290 */ /* 0x000fe2000fffe0ff */
[----:B------:R1:W-:Y:S01]  /*4ed0*/  @!UP0 UTMALDG.3D [UR40], [UR4], desc[UR16] ;  /* 0x00001028040085b4 */ /* 0x0003e20008011000 */
[----:B------:R-:W-:Y:S05]  /*4ee0*/  VOTEU.ALL UP0, P1 ;  /* 0x0000000000ff7886 */ /* 0x000fea0000800000 */
[----:B------:R1:W-:Y:S01]  /*4ef0*/  @!UP0 UTMALDG.3D [UR8], [UR4], desc[UR16] ;  /* 0x00001008040085b4 */ /* 0x0003e20008011000 */
[----:B------:R1:W-:Y:S01]  /*4f00*/  @!P1 SYNCS.ARRIVE.TRANS64.RED.A0TR RZ, [UR21+0x30], R0 ;  /* 0x00003000ffff99a7 */ /* 0x0003e20008300415 */
[----:B------:R-:W-:Y:S01]  /*4f10*/  SYNCS.ARRIVE.TRANS64.RED.A1T0 RZ, [UR6], RZ ;  /* 0x000000ffffff79a7 */ /* 0x000fe20008100406 */
[----:B------:R-:W2:Y:S02]  /*4f20*/  SYNCS.PHASECHK.TRANS64.TRYWAIT P2, [UR21+0x58], R9 ;  /* 0x00005809ff0075a7 */ /* 0x000ea40008041115 */
[----:B-12---:R-:W-:Y:S05]  /*4f30*/  @!P2 BRA `(.L_x_92) ;  /* 0x000000440090a947 */ /* 0x006fea0003800000 */
.L_x_181:
        /* <DEDUP_REMOVED lines=10> */
[----:B------:R-:W-:Y:S02]  /*4fe0*/  @!UP0 UIADD3 UR10, UPT, UPT, UR42, 0x50, URZ ;  /* 0x000000502a0a8890 */ /* 0x000fe4000fffe0ff */
[----:B------:R-:W-:Y:S01]  /*4ff0*/  @!UP0 UIADD3 UR8, UPT, UPT, UR21, 0x1a00, URZ ;  /* 0x00001a0015088890 */ /* 0x000fe2000fffe0ff */
[----:B------:R-:W-:Y:S01]  /*5000*/  IMAD.U32 R10, RZ, RZ, UR5 ;  /* 0x00000005ff0a7e24 */ /* 0x000fe2000f8e00ff */
[----:B------:R-:W-:Y:S01]  /*5010*/  VOTEU.ALL UP0, P1 ;  /* 0x0000000000ff7886 */ /* 0x000fe20000800000 */
[----:B------:R-:W-:Y:S01]  /*5020*/  IMAD.U32 R11, RZ, RZ, UR4 ;  /* 0x00000004ff0b7e24 */ /* 0x000fe2000f8e00ff */
[----:B------:R-:W-:Y:S01]  /*5030*/  UMOV UR9, UR33 ;  /* 0x0000002100097c82 */ /* 0x000fe20008000000 */
[----:B------:R-:W-:Y:S01]  /*5040*/  UMOV UR11, UR43 ;  /* 0x0000002b000b7c82 */ /* 0x000fe20008000000 */
[----:B------:R-:W-:Y:S01]  /*5050*/  @!P1 R2UR UR4, R10 ;  /* 0x000000000a0492ca */ /* 0x000fe200000e0000 */
[----:B------:R-:W-:Y:S01]  /*5060*/  UMOV UR12, UR36 ;  /* 0x00000024000c7c82 */ /* 0x000fe20008000000 */
[----:B------:R-:W-:Y:S01]  /*5070*/  @!P1 R2UR UR5, R11 ;  /* 0x000000000b0592ca */ /* 0x000fe200000e0000 */
[----:B------:R-:W-:Y:S01]  /*5080*/  UPRMT UR6, UR47, 0x654, UR33 ;  /* 0x000006542f067896 */ /* 0x000fe20008000021 */
[----:B------:R-:W-:Y:S11]  /*5090*/  @!P1 IMAD.X R6, RZ, RZ, R17, P0 ;  /* 0x000000ffff069224 */ /* 0x000ff600000e0611 */
[----:B------:R1:W-:Y:S01]  /*50a0*/  @!UP0 UTMALDG.3D [UR32], [UR4], desc[UR16] ;  /* 0x00001020040085b4 */ /* 0x0003e20008011000 */
[----:B------:R-:W-:Y:S05]  /*50b0*/  VOTEU.ALL UP0, P1 ;  /* 0x0000000000ff7886 */ /* 0x000fea0000800000 */
[----:B------:R1:W-:Y:S01]  /*50c0*/  @!UP0 UTMALDG.3D [UR8], [UR4], desc[UR16] ;  /* 0x00001008040085b4 */ /* 0x0003e20008011000 */
[----:B------:R1:W-:Y:S01]  /*50d0*/  @!P1 SYNCS.ARRIVE.TRANS64.RED.A0TR RZ, [UR21+0x38], R0 ;  /* 0x00003800ffff99a7 */ /* 0x0003e20008300415 */
[----:B------:R-:W-:Y:S01]  /*50e0*/  SYNCS.ARRIVE.TRANS64.RED.A1T0 RZ, [UR6], RZ ;  /* 0x000000ffffff79a7 */ /* 0x000fe20008100406 */
[----:B------:R-:W2:Y:S02]  /*50f0*/  SYNCS.PHASECHK.TRANS64.TRYWAIT P2, [UR21+0x60], R9 ;  /* 0x00006009ff0075a7 */ /* 0x000ea40008041115 */
[----:B-12---:R-:W-:Y:S05]  /*5100*/  @!P2 BRA `(.L_x_93) ;  /* 0x000000440034a947 */ /* 0x006fea0003800000 */
.L_x_183:
        /* <DEDUP_REMOVED lines=9> */
[----:B------:R-:W-:Y:S01]  /*51a0*/  VIADD R14, R14, 0x1 ;  /* 0x000000010e0e7836 */ /* 0x000fe20000000000 */
        /* <DEDUP_REMOVED lines=10> */
[----:B------:R-:W-:Y:S01]  /*5250*/  UMOV UR12, UR36 ;  /* 0x00000024000c7c82 */ /* 0x000fe20008000000 */
[----:B------:R-:W-:Y:S11]  /*5260*/  UPRMT UR6, UR47, 0x654, UR25 ;  /* 0x000006542f067896 */ /* 0x000ff60008000019 */
[----:B------:R1:W-:Y:S01]  /*5270*/  @!UP0 UTMALDG.3D [UR24], [UR4], desc[UR16] ;  /* 0x00001018040085b4 */ /* 0x0003e20008011000 */
[----:B------:R-:W-:Y:S05]  /*5280*/  VOTEU.ALL UP0, P1 ;  /* 0x0000000000ff7886 */ /* 0x000fea0000800000 */
[----:B------:R1:W-:Y:S01]  /*5290*/  @!UP0 UTMALDG.3D [UR8], [UR4], desc[UR16] ;  /* 0x00001008040085b4 */ /* 0x0003e20008011000 */
[----:B------:R1:W-:Y:S01]  /*52a0*/  @!P1 SYNCS.ARRIVE.TRANS64.RED.A0TR RZ, [UR21+0x40], R0 ;  /* 0x00004000ffff99a7 */ /* 0x0003e20008300415 */
[----:B------:R-:W-:Y:S01]  /*52b0*/  SYNCS.ARRIVE.TRANS64.RED.A1T0 RZ, [UR6], RZ ;  /* 0x000000ffffff79a7 */ /* 0x000fe20008100406 */
[----:B------:R-:W2:Y:S02]  /*52c0*/  SYNCS.PHASECHK.TRANS64.TRYWAIT P0, [UR21+0x68], R9 ;  /* 0x00006809ff0075a7 */ /* 0x000ea40008001115 */
[----:B-12---:R-:W-:Y:S05]  /*52d0*/  @!P0 BRA `(.L_x_94) ;  /* 0x0000004000d88947 */ /* 0x006fea0003800000 */
.L_x_185:
[----:B------:R-:W-:Y:S01]  /*52e0*/  UIADD3 UR24, UPT, UPT, UR13, UR63, URZ ;  /* 0x0000003f0d187290 */ /* 0x000fe2000fffe0ff */
[----:B------:R-:W-:Y:S01]  /*52f0*/  @!P1 IADD3 R6, P0, PT, R16, 0x580, RZ ;  /* 0x0000058010069810 */ /* 0x000fe20007f1e0ff */
[----:B------:R-:W-:Y:S01]  /*5300*/  UPLOP3.LUT UP2, UPT, UPT, UPT, UPT, 0x80, 0x8 ;  /* 0x000000000008789c */ /* 0x000fe20003f4f070 */
[----:B------:R-:W-:Y:S01]  /*5310*/  R2UR UR26, R50 ;  /* 0x00000000321a72ca */ /* 0x000fe200000e0000 */
[----:B------:R-:W-:Y:S01]  /*5320*/  VOTEU.ALL UP0, P1 ;  /* 0x0000000000ff7886 */ /* 0x000fe20000800000 */
[----:B------:R-:W-:Y:S01]  /*5330*/  @!P1 R2UR UR5, R6 ;  /* 0x00000000060592ca */ /* 0x000fe200000e0000 */
[----:B-1----:R-:W-:Y:S01]  /*5340*/  @!P1 IMAD.X R0, RZ, RZ, R17, P0 ;  /* 0x000000ffff009224 */ /* 0x002fe200000e0611 */
[----:B------:R-:W-:Y:S01]  /*5350*/  UMOV UR6, 0x0 ;  /* 0x0000000000067882 */ /* 0x000fe20000000000 */
[----:B------:R-:W-:Y:S01]  /*5360*/  UMOV UR7, 0x10000000 ;  /* 0x1000000000077882 */ /* 0x000fe20000000000 */
[----:B------:R-:W-:Y:S01]  /*5370*/  @!UP0 UIADD3 UR18, UPT, UPT, UR42, 0x30, URZ ;  /* 0x000000302a128890 */ /* 0x000fe2000fffe0ff */
[----:B------:R-:W-:Y:S01]  /*5380*/  ISETP.NE.AND P0, PT, R14, 0x2, PT ;  /* 0x000000020e00780c */ /* 0x000fe20003f05270 */
[----:B------:R-:W-:Y:S01]  /*5390*/  @!UP0 UIADD3 UR16, UPT, UPT, UR21, 0x3200, URZ ;  /* 0x0000320015108890 */ /* 0x000fe2000fffe0ff */
[----:B------:R-:W-:Y:S01]  /*53a0*/  @!P1 R2UR UR4, R0 ;  /* 0x00000000000492ca */ /* 0x000fe200000e0000 */
[----:B------:R-:W-:Y:S01]  /*53b0*/  @!UP0 UIADD3 UR17, UPT, UPT, UR21, 0x48, URZ ;  /* 0x0000004815118890 */ /* 0x000fe2000fffe0ff */
[----:B------:R-:W-:Y:S01]  /*53c0*/  SEL R0, RZ, 0x1, P0 ;  /* 0x00000001ff007807 */ /* 0x000fe20000000000 */
[----:B------:R-:W-:Y:S01]  /*53d0*/  @!UP0 UIADD3 UR10, UPT, UPT, UR42, 0x70, URZ ;  /* 0x000000702a0a8890 */ /* 0x000fe2000fffe0ff */
[----:B------:R-:W-:Y:S01]  /*53e0*/  LOP3.LUT R15, R15, 0x1, RZ, 0x3c, !PT ;  /* 0x000000010f0f7812 */ /* 0x000fe200078e3cff */
[----:B------:R-:W-:Y:S01]  /*53f0*/  @!UP0 UIADD3 UR8, UPT, UPT, UR21, 0x3a00, URZ ;  /* 0x00003a0015088890 */ /* 0x000fe2000fffe0ff */
[----:B------:R-:W-:Y:S01]  /*5400*/  IMAD.U32 R8, RZ, RZ, UR5 ;  /* 0x00000005ff087e24 */ /* 0x000fe2000f8e00ff */
[----:B------:R-:W-:Y:S01]  /*5410*/  VOTEU.ALL UP0, P1 ;  /* 0x0000000000ff7886 */ /* 0x000fe20000800000 */
[----:B------:R-:W-:Y:S01]  /*5420*/  UMOV UR19, UR43 ;  /* 0x0000002b00137c82 */ /* 0x000fe20008000000 */
[----:B------:R-:W-:Y:S01]  /*5430*/  UMOV UR20, UR36 ;  /* 0x0000002400147c82 */ /* 0x000fe20008000000 */
[----:B------:R-:W-:Y:S01]  /*5440*/  UMOV UR11, UR43 ;  /* 0x0000002b000b7c82 */ /* 0x000fe20008000000 */
[----:B------:R-:W-:Y:S01]  /*5450*/  UMOV UR12, UR36 ;  /* 0x00000024000c7c82 */ /* 0x000fe20008000000 */
[----:B------:R-:W-:Y:S01]  /*5460*/  UMOV UR9, UR17 ;  /* 0x0000001100097c82 */ /* 0x000fe20008000000 */
[----:B------:R-:W-:Y:S01]  /*5470*/  IMAD.U32 R9, RZ, RZ, UR4 ;  /* 0x00000004ff097e24 */ /* 0x000fe2000f8e00ff */
[----:B------:R-:W-:Y:S01]  /*5480*/  @!P1 R2UR UR4, R8 ;  /* 0x00000000080492ca */ /* 0x000fe200000e0000 */
[----:B------:R-:W-:Y:S01]  /*5490*/  UMOV UR36, UR29 ;  /* 0x0000001d00247c82 */ /* 0x000fe20008000000 */
[----:B------:R-:W-:Y:S02]  /*54a0*/  LOP3.LUT R13, R13, R0, RZ, 0x3c, !PT ;  /* 0x000000000d0d7212 */ /* 0x000fe400078e3cff */
[----:B------:R-:W-:Y:S02]  /*54b0*/  @!P1 R2UR UR5, R9 ;  /* 0x00000000090592ca */ /* 0x000fe400000e0000 */
[----:B------:R-:W-:Y:S11]  /*54c0*/  SEL R14, R14, RZ, P0 ;  /* 0x000000ff0e0e7207 */ /* 0x000ff60000000000 */
[----:B------:R1:W-:Y:S01]  /*54d0*/  @!UP0 UTMALDG.3D [UR16], [UR4], desc[UR6] ;  /* 0x00000610040085b4 */ /* 0x0003e20008011000 */
[----:B------:R-:W-:Y:S05]  /*54e0*/  VOTEU.ALL UP0, P1 ;  /* 0x0000000000ff7886 */ /* 0x000fea0000800000 */
[----:B------:R2:W-:Y:S01]  /*54f0*/  @!UP0 UTMALDG.3D [UR8], [UR4], desc[UR6] ;  /* 0x00000608040085b4 */ /* 0x0005e20008011000 */
[----:B------:R2:W-:Y:S01]  /*5500*/  @!P1 SYNCS.ARRIVE.TRANS64.RED.A0TR RZ, [UR21+0x48], R7 ;  /* 0x00004807ffff99a7 */ /* 0x0005e20008300415 */
[----:B------:R-:W-:Y:S01]  /*5510*/  SYNCS.ARRIVE.TRANS64.RED.A1T0 RZ, [UR37], RZ ;  /* 0x000000ffffff79a7 */ /* 0x000fe20008100425 */
[----:B-1----:R-:W-:Y:S01]  /*5520*/  UIADD3 UR20, UPT, UPT, UR14, UR26, URZ ;  /* 0x0000001a0e147290 */ /* 0x002fe2000fffe0ff */
[----:B------:R-:W-:Y:S11]  /*5530*/  BRA.U UP1, `(.L_x_95) ;  /* 0xfffffff101047547 */ /* 0x000ff6000b83ffff */
[----:B------:R-:W-:-:S04]  /*5540*/  SHF.L.U32 R2, R15, 0x1f, RZ ;  /* 0x0000001f0f027819 */ /* 0x000fc800000006ff */
[----:B------:R-:W1:Y:S02]  /*5550*/  SYNCS.PHASECHK.TRANS64.TRYWAIT P0, [UR21+0x50], R2 ;  /* 0x00005002ff0075a7 */ /* 0x000e640008001115 */
[----:B-1----:R-:W-:Y:S05]  /*5560*/  @!P0 BRA `(.L_x_96) ;  /* 0x00000040004c8947 */ /* 0x002fea0003800000 */
.L_x_187:
[----:B------:R-:W3:Y:S02]  /*5570*/  SYNCS.PHASECHK.TRANS64.TRYWAIT P0, [UR21+0x58], R2 ;  /* 0x00005802ff0075a7 */ /* 0x000ee40008001115 */
[----:B---3--:R-:W-:Y:S05]  /*5580*/  @!P0 BRA `(.L_x_97) ;  /* 0x00000040005c8947 */ /* 0x008fea0003800000 */
.L_x_189:
[----:B------:R-:W3:Y:S02]  /*5590*/  SYNCS.PHASECHK.TRANS64.TRYWAIT P0, [UR21+0x60], R2 ;  /* 0x00006002ff0075a7 */ /* 0x000ee40008001115 */
[----:B---3--:R-:W-:Y:S05]  /*55a0*/  @!P0 BRA `(.L_x_98) ;  /* 0x00000040006c8947 */ /* 0x008fea0003800000 */
.L_x_191:
[----:B-1----:R-:W-:-:S07]  /*55b0*/  MOV R0, UR21 ;  /* 0x0000001500007c02 */ /* 0x002fce0008000f00 */
.L_x_99:
[----:B-1----:R-:W-:-:S04]  /*55c0*/  SHF.L.U32 R2, R15, 0x1f, RZ ;  /* 0x0000001f0f027819 */ /* 0x002fc800000006ff */
[----:B------:R1:W3:Y:S03]  /*55d0*/  SYNCS.PHASECHK.TRANS64.TRYWAIT P0, [R0+URZ+0x68], R2 ;  /* 0x00006802000075a7 */ /* 0x0002e600080011ff */
[----:B---3--:R-:W-:Y:S05]  /*55e0*/  @!P0 NANOSLEEP.SYNCS 0x989680 ;  /* 0x009896800000895d */ /* 0x008fea0003900000 */
[----:B------:R-:W3:Y:S02]  /*55f0*/  @!P0 SYNCS.PHASECHK.TRANS64 P0, [R0+URZ+0x68], R2 ;  /* 0x00006802000085a7 */ /* 0x000ee400080010ff */
[----:B--23--:R-:W-:Y:S05]  /*5600*/  @P0 EXIT ;  /* 0x000000000000094d */ /* 0x00cfea0003800000 */
[----:B------:R-:W-:Y:S05]  /*5610*/  BRA `(.L_x_99) ;  /* 0xfffffffc00e87947 */ /* 0x000fea000383ffff */
.L_x_84:
[----:B------:R-:W-:-:S06]  /*5620*/  UISETP.GE.AND UP0, UPT, UR25, 0x4, UPT ;  /* 0x000000041900788c */ /* 0x000fcc000bf06270 */
[----:B------:R-:W-:-:S13]  /*5630*/  PLOP3.LUT P0, PT, PT, PT, UP0, 0x80, 0x8 ;  /* 0x000000000008781c */ /* 0x000fda0003f0f008 */
[----:B------:R-:W-:Y:S05]  /*5640*/  @!P0 EXIT ;  /* 0x000000000000894d */ /* 0x000fea0003800000 */
[----:B------:R-:W-:Y:S01]  /*5650*/  BAR.SYNC.DEFER_BLOCKING 0x6, 0xa0 ;  /* 0x0182800000007b1d */ /* 0x000fe20000010000 */
[C---:B------:R-:W-:Y:S01]  /*5660*/  IMAD.SHL.U32 R45, R60.reuse, 0x10, RZ ;  /* 0x000000103c2d7824 */ /* 0x040fe200078e00ff */
[C---:B------:R-:W-:Y:S01]  /*5670*/  SHF.L.U32 R3, R47.reuse, 0x15, RZ ;  /* 0x000000152f037819 */ /* 0x040fe200000006ff */
[C---:B------:R-:W-:Y:S02]  /*5680*/  IMAD.U32 R23, R60.reuse, 0x10000, RZ ;  /* 0x000100003c177824 */ /* 0x040fe400078e00ff */
[----:B------:R-:W-:Y:S02]  /*5690*/  HFMA2 R59, -RZ, RZ, 0, 5.9604644775390625e-08 ;  /* 0x00000001ff3b7431 */ /* 0x000fe400000001ff */
[----:B------:R-:W-:Y:S01]  /*56a0*/  IMAD.SHL.U32 R2, R60, 0x2, RZ ;  /* 0x000000023c027824 */ /* 0x000fe200078e00ff */
[----:B------:R-:W-:Y:S01]  /*56b0*/  UMOV UR43, 0x400 ;  /* 0x00000400002b7882 */ /* 0x000fe20000000000 */
[----:B------:R-:W1:Y:S01]  /*56c0*/  LDCU.64 UR4, c[0x0][0x890] ;  /* 0x00011200ff0477ac */ /* 0x000e620008000a00 */
[----:B------:R-:W2:Y:S01]  /*56d0*/  LDC.64 R42, c[0x0][0x8b0] ;  /* 0x00022c00ff2a7b82 */ /* 0x000ea20000000a00 */
[----:B------:R-:W-:Y:S01]  /*56e0*/  IMAD.SHL.U32 R6, R47, 0x200, RZ ;  /* 0x000002002f067824 */ /* 0x000fe200078e00ff */
[C---:B------:R-:W-:Y:S01]  /*56f0*/  LOP3.LUT R7, R45.reuse, 0x40, RZ, 0xc0, !PT ;  /* 0x000000402d077812 */ /* 0x040fe200078ec0ff */
[----:B------:R-:W-:Y:S01]  /*5700*/  ULEA UR43, UR47, UR43, 0x18 ;  /* 0x0000002b2f2b7291 */ /* 0x000fe2000f8ec0ff */
[----:B------:R-:W-:Y:S01]  /*5710*/  LOP3.LUT R44, R45, 0x5b0, RZ, 0xc0, !PT ;  /* 0x000005b02d2c7812 */ /* 0x000fe200078ec0ff */
[----:B------:R-:W-:Y:S01]  /*5720*/  IMAD.MOV.U32 R22, RZ, RZ, RZ ;  /* 0x000000ffff167224 */ /* 0x000fe200078e00ff */
[----:B------:R-:W-:Y:S01]  /*5730*/  LOP3.LUT R3, R3, 0x200000, RZ, 0xc0, !PT ;  /* 0x0020000003037812 */ /* 0x000fe200078ec0ff */
[----:B------:R-:W-:Y:S01]  /*5740*/  IMAD.MOV.U32 R58, RZ, RZ, RZ ;  /* 0x000000ffff3a7224 */ /* 0x000fe200078e00ff */
[----:B------:R-:W3:Y:S01]  /*5750*/  LDC.64 R40, c[0x0][0x8a8] ;  /* 0x00022a00ff287b82 */ /* 0x000ee20000000a00 */
[----:B------:R-:W-:Y:S01]  /*5760*/  LOP3.LUT R2, R7, 0x8, R2, 0xf8, !PT ;  /* 0x0000000807027812 */ /* 0x000fe200078ef802 */
[----:B------:R-:W-:Y:S01]  /*5770*/  IMAD.MOV.U32 R55, RZ, RZ, RZ ;  /* 0x000000ffff377224 */ /* 0x000fe200078e00ff */
[----:B------:R-:W-:Y:S01]  /*5780*/  LOP3.LUT R44, R44, 0x200, R6, 0xf8, !PT ;  /* 0x000002002c2c7812 */ /* 0x000fe200078ef806 */
[----:B------:R-:W4:Y:S01]  /*5790*/  LDCU UR60, c[0x0][0x370] ;  /* 0x00006e00ff3c77ac */ /* 0x000f220008000800 */
[----:B------:R-:W-:-:S02]  /*57a0*/  LOP3.LUT R23, R3, 0x400000, R23, 0xf8, !PT ;  /* 0x0040000003177812 */ /* 0x000fc400078ef817 */
[----:B------:R-:W-:Y:S01]  /*57b0*/  LOP3.LUT P0, RZ, R45, 0x40, RZ, 0xc0, !PT ;  /* 0x000000402dff7812 */ /* 0x000fe2000780c0ff */
[----:B------:R-:W4:Y:S01]  /*57c0*/  LDS R0, [UR43+0x130] ;  /* 0x0001302bff007984 */ /* 0x000f220008000800 */
[----:B-1----:R-:W-:Y:S01]  /*57d0*/  IMAD.U32 R49, RZ, RZ, UR4 ;  /* 0x00000004ff317e24 */ /* 0x002fe2000f8e00ff */
[----:B------:R-:W-:Y:S01]  /*57e0*/  UIADD3 UR4, UPT, UPT, UR43, 0x200, URZ ;  /* 0x000002002b047890 */ /* 0x000fe2000fffe0ff */
[----:B------:R-:W-:Y:S01]  /*57f0*/  LOP3.LUT R44, R44, R2, RZ, 0xfc, !PT ;  /* 0x000000022c2c7212 */ /* 0x000fe200078efcff */
[----:B------:R-:W-:Y:S01]  /*5800*/  IMAD.U32 R48, RZ, RZ, UR5 ;  /* 0x00000005ff307e24 */ /* 0x000fe2000f8e00ff */
[----:B------:R-:W-:Y:S01]  /*5810*/  P2R R2, PR, RZ, 0x1 ;  /* 0x00000001ff027803 */ /* 0x000fe20000000000 */
[----:B------:R-:W1:Y:S01]  /*5820*/  LDCU UR42, c[0x0][0xb0c] ;  /* 0x00016180ff2a77ac */ /* 0x000e620008000800 */
[----:B------:R-:W-:Y:S01]  /*5830*/  LOP3.LUT R60, R60, 0x60, RZ, 0xc0, !PT ;  /* 0x000000603c3c7812 */ /* 0x000fe200078ec0ff */
[----:B------:R-:W-:Y:S01]  /*5840*/  IMAD.U32 R52, RZ, RZ, UR4 ;  /* 0x00000004ff347e24 */ /* 0x000fe2000f8e00ff */
[----:B------:R-:W-:Y:S01]  /*5850*/  MOV R57, RZ ;  /* 0x000000ff00397202 */ /* 0x000fe20000000f00 */
[----:B------:R-:W1:Y:S01]  /*5860*/  LDCU UR39, c[0x0][0xb30] ;  /* 0x00016600ff2777ac */ /* 0x000e620008000800 */
[----:B------:R-:W1:Y:S01]  /*5870*/  LDCU.64 UR54, c[0x0][0x888] ;  /* 0x00011100ff3677ac */ /* 0x000e620008000a00 */
[----:B------:R-:W1:Y:S01]  /*5880*/  LDCU.64 UR40, c[0x0][0xb28] ;  /* 0x00016500ff2877ac */ /* 0x000e620008000a00 */
[----:B------:R-:W1:Y:S01]  /*5890*/  LDCU.128 UR56, c[0x0][0xb10] ;  /* 0x00016200ff3877ac */ /* 0x000e620008000c00 */
[----:B------:R-:W1:Y:S01]  /*58a0*/  LDCU UR53, c[0x0][0x374] ;  /* 0x00006e80ff3577ac */ /* 0x000e620008000800 */
[----:B------:R-:W-:Y:S01]  /*58b0*/  UMOV UR52, URZ ;  /* 0x000000ff00347c82 */ /* 0x000fe20008000000 */
[----:B------:R-:W-:Y:S01]  /*58c0*/  UMOV UR46, URZ ;  /* 0x000000ff002e7c82 */ /* 0x000fe20008000000 */
[----:B-1234-:R-:W-:-:S07]  /*58d0*/  IMAD.IADD R23, R0, 0x1, R23 ;  /* 0x0000000100177824 */ /* 0x01efce00078e0217 */
.L_x_143:
[----:B------:R-:W-:Y:S02]  /*58e0*/  LEA R3, R55, UR43, 0x3 ;  /* 0x0000002b37037c11 */ /* 0x000fe4000f8e18ff */
[----:B------:R-:W-:Y:S02]  /*58f0*/  SHF.L.U32 R0, R57, 0x1f, RZ ;  /* 0x0000001f39007819 */ /* 0x000fe400000006ff */
[----:B-1----:R-:W-:Y:S02]  /*5900*/  LEA R4, R55, UR43, 0x4 ;  /* 0x0000002b37047c11 */ /* 0x002fe4000f8e20ff */
[----:B------:R-:W1:Y:S02]  /*5910*/  SYNCS.PHASECHK.TRANS64.TRYWAIT P0, [R3+URZ+0x80], R0 ;  /* 0x00008000030075a7 */ /* 0x000e6400080011ff */
[----:B-1----:R-:W-:Y:S05]  /*5920*/  @!P0 BRA `(.L_x_100) ;  /* 0x0000003c00a48947 */ /* 0x002fea0003800000 */
.L_x_192:
        /* <DEDUP_REMOVED lines=8> */
[----:B--2---:R-:W-:Y:S11]  /*59b0*/  LOP3.LUT P0, RZ, R6, 0x1, RZ, 0xc0, !PT ;  /* 0x0000000106ff7812 */ /* 0x004ff6000780c0ff */
[----:B------:R-:W-:Y:S02]  /*59c0*/  @!UPT UIADD3 URZ, UPT, UPT, URZ, URZ, URZ ;  /* 0x000000fffffff290 */ /* 0x000fe4000fffe0ff */
[----:B---3--:R-:W-:Y:S01]  /*59d0*/  VOTEU.ANY UP1, P0 ;  /* 0x0000000000ff7886 */ /* 0x008fe20000020100 */
[----:B------:R-:W-:Y:S01]  /*59e0*/  PLOP3.LUT P0, PT, PT, PT, UP1, 0x80, 0x8 ;  /* 0x000000000008781c */ /* 0x000fe20003f0f018 */
[----:B------:R-:W-:Y:S11]  /*59f0*/  UP2UR UR62, UPR, URZ, 0x2 ;  /* 0x00000002ff3e7883 */ /* 0x000ff60008000000 */
[----:B------:R-:W-:Y:S01]  /*5a00*/  @!UPT UIADD3 URZ, UPT, UPT, URZ, URZ, URZ ;  /* 0x000000fffffff290 */ /* 0x000fe2000fffe0ff */
[----:B-1----:R-:W-:Y:S02]  /*5a10*/  @P0 SHF.R.U32.HI R0, RZ, 0x10, R5 ;  /* 0x00000010ff000819 */ /* 0x002fe40000011605 */
        /* <DEDUP_REMOVED lines=12> */
[----:B------:R-:W2:Y:S01]  /*5ae0*/  LDCU UR12, c[0x0][0xb20] ;  /* 0x00016400ff0c77ac */ /* 0x000ea20008000800 */
[----:B------:R-:W-:Y:S02]  /*5af0*/  UIMAD.WIDE.U32 UR4, UR53, UR59, URZ ;  /* 0x0000003b350472a5 */ /* 0x000fe4000f8e00ff */
[----:B------:R-:W-:Y:S02]  /*5b00*/  UIMAD.WIDE.U32 UR6, UR60, UR56, URZ ;  /* 0x000000383c0672a5 */ /* 0x000fe4000f8e00ff */
[----:B------:R-:W-:Y:S02]  /*5b10*/  UISETP.NE.AND UP0, UPT, UR58, 0x1, UPT ;  /* 0x000000013a00788c */ /* 0x000fe4000bf05270 */
[----:B------:R-:W-:Y:S02]  /*5b20*/  UIMAD.WIDE.U32 UR8, UR37, UR59, URZ ;  /* 0x0000003b250872a5 */ /* 0x000fe4000f8e00ff */
[----:B------:R-:W-:Y:S02]  /*5b30*/  UIMAD.WIDE.U32 UR10, UR38, UR56, URZ ;  /* 0x00000038260a72a5 */ /* 0x000fe4000f8e00ff */
[----:B------:R-:W-:Y:S02]  /*5b40*/  UISETP.NE.AND UP1, UPT, UR42, 0x1, UPT ;  /* 0x000000012a00788c */ /* 0x000fe4000bf25270 */
[----:B------:R-:W-:Y:S01]  /*5b50*/  UISETP.NE.AND UP2, UPT, UR45, 0x1, UPT ;  /* 0x000000012d00788c */ /* 0x000fe2000bf45270 */
[----:B------:R-:W-:Y:S02]  /*5b60*/  UMOV UR4, UR5 ;  /* 0x0000000500047c82 */ /* 0x000fe40008000000 */
[----:B--2---:R-:W-:Y:S03]  /*5b70*/  USHF.R.U32.HI UR5, URZ, UR12, UR4 ;  /* 0x0000000cff057299 */ /* 0x004fe60008011604 */
[----:B------:R-:W-:Y:S02]  /*5b80*/  UMOV UR4, UR7 ;  /* 0x0000000700047c82 */ /* 0x000fe40008000000 */
[----:B------:R-:W-:Y:S02]  /*5b90*/  USHF.R.U32.HI UR7, URZ, UR57, UR4 ;  /* 0x00000039ff077299 */ /* 0x000fe40008011604 */
[----:B------:R-:W-:Y:S02]  /*5ba0*/  USEL UR4, UR53, UR5, !UP0 ;  /* 0x0000000535047287 */ /* 0x000fe4000c000000 */
[----:B------:R-:W-:Y:S01]  /*5bb0*/  USEL UR7, UR60, UR7, !UP1 ;  /* 0x000000073c077287 */ /* 0x000fe2000c800000 */
[----:B------:R-:W-:Y:S01]  /*5bc0*/  UMOV UR5, UR9 ;  /* 0x0000000900057c82 */ /* 0x000fe20008000000 */
[----:B------:R-:W-:Y:S02]  /*5bd0*/  UIMAD.WIDE.U32 UR8, UR4, UR40, URZ ;  /* 0x00000028040872a5 */ /* 0x000fe4000f8e00ff */
[----:B------:R-:W-:Y:S03]  /*5be0*/  USHF.R.U32.HI UR6, URZ, UR12, UR5 ;  /* 0x0000000cff067299 */ /* 0x000fe60008011605 */
[----:B------:R-:W-:Y:S01]  /*5bf0*/  UMOV UR5, UR11 ;  /* 0x0000000b00057c82 */ /* 0x000fe20008000000 */
[----:B------:R-:W-:Y:S02]  /*5c00*/  UIMAD.WIDE.U32 UR10, UR7, UR40, URZ ;  /* 0x00000028070a72a5 */ /* 0x000fe4000f8e00ff */
[----:B------:R-:W-:Y:S02]  /*5c10*/  USHF.R.U32.HI UR12, URZ, UR57, UR5 ;  /* 0x00000039ff0c7299 */ /* 0x000fe40008011605 */
[----:B------:R-:W-:Y:S01]  /*5c20*/  USEL UR6, UR37, UR6, !UP0 ;  /* 0x0000000625067287 */ /* 0x000fe2000c000000 */
[----:B------:R-:W-:Y:S02]  /*5c30*/  UMOV UR5, UR9 ;  /* 0x0000000900057c82 */ /* 0x000fe40008000000 */
[----:B------:R-:W-:Y:S01]  /*5c40*/  UMOV UR10, UR11 ;  /* 0x0000000b000a7c82 */ /* 0x000fe20008000000 */
[----:B------:R-:W-:Y:S02]  /*5c50*/  @UP2 USHF.R.U32.HI UR4, URZ, UR41, UR5 ;  /* 0x00000029ff042299 */ /* 0x000fe40008011605 */
[----:B------:R-:W-:Y:S02]  /*5c60*/  @UP2 USHF.R.U32.HI UR7, URZ, UR41, UR10 ;  /* 0x00000029ff072299 */ /* 0x000fe4000801160a */
[----:B------:R-:W-:Y:S02]  /*5c70*/  UIMAD UR4, UR45, UR4, URZ ;  /* 0x000000042d0472a4 */ /* 0x000fe4000f8e02ff */
        /* <DEDUP_REMOVED lines=8> */
[----:B------:R-:W-:Y:S02]  /*5d00*/  USEL UR11, UR6, UR4, !UP2 ;  /* 0x00000004060b7287 */ /* 0x000fe4000d000000 */
[----:B------:R-:W-:Y:S02]  /*5d10*/  UIADD3 UR8, UPT, UPT, -UR5, URZ, URZ ;  /* 0x000000ff05087290 */ /* 0x000fe4000fffe1ff */
[----:B------:R-:W-:Y:S01]  /*5d20*/  UIADD3 UR10, UPT, UPT, -UR11, URZ, URZ ;  /* 0x000000ff0b0a7290 */ /* 0x000fe2000fffe1ff */
[----:B------:R-:W-:Y:S01]  /*5d30*/  @!UP0 UMOV UR4, UR9 ;  /* 0x0000000900048c82 */ /* 0x000fe20008000000 */
[----:B------:R-:W-:Y:S02]  /*5d40*/  UIADD3 UR9, UPT, UPT, -UR6, URZ, URZ ;  /* 0x000000ff06097290 */ /* 0x000fe4000fffe1ff */
[----:B------:R-:W-:Y:S02]  /*5d50*/  @!UP0 USHF.R.U32.HI UR4, URZ, UR41, UR4 ;  /* 0x00000029ff048299 */ /* 0x000fe40008011604 */
[----:B------:R-:W-:Y:S02]  /*5d60*/  UIMAD UR10, UR45, UR10, UR6 ;  /* 0x0000000a2d0a72a4 */ /* 0x000fe4000f8e0206 */
[----:B------:R-:W-:Y:S04]  /*5d70*/  @!UP0 USEL UR4, UR5, UR4, !UP2 ;  /* 0x0000000405048287 */ /* 0x000fe8000d000000 */
[----:B------:R-:W-:Y:S02]  /*5d80*/  @!UP0 UIMAD UR10, UR7, UR10, UR4 ;  /* 0x0000000a070a82a4 */ /* 0x000fe4000f8e0204 */
[----:B------:R-:W-:Y:S02]  /*5d90*/  @!UP0 UIADD3 UR11, UPT, UPT, UR11, -UR4, URZ ;  /* 0x800000040b0b8290 */ /* 0x000fe4000fffe0ff */
[----:B------:R-:W-:Y:S02]  /*5da0*/  UIMAD UR7, UR42, UR8, UR38 ;  /* 0x000000082a0772a4 */ /* 0x000fe4000f8e0226 */
[----:B------:R-:W-:Y:S02]  /*5db0*/  @!UP0 UIMAD UR6, UR11, UR45, UR5 ;  /* 0x0000002d0b0682a4 */ /* 0x000fe4000f8e0205 */
[----:B------:R-:W-:Y:S01]  /*5dc0*/  UIMAD UR4, UR58, UR9, UR37 ;  /* 0x000000093a0472a4 */ /* 0x000fe2000f8e0225 */
[----:B------:R-:W-:Y:S02]  /*5dd0*/  @!UP0 UMOV UR5, UR10 ;  /* 0x0000000a00058c82 */ /* 0x000fe40008000000 */
[----:B------:R-:W-:Y:S02]  /*5de0*/  UIMAD UR38, UR5, UR42, UR7 ;  /* 0x0000002a052672a4 */ /* 0x000fe4000f8e0207 */
[----:B------:R-:W-:Y:S11]  /*5df0*/  UIMAD UR37, UR6, UR58, UR4 ;  /* 0x0000003a062572a4 */ /* 0x000ff6000f8e0204 */
[----:B------:R-:W-:Y:S01]  /*5e00*/  @!UPT UIADD3 URZ, UPT, UPT, URZ, URZ, URZ ;  /* 0x000000fffffff290 */ /* 0x000fe2000fffe0ff */
.L_x_101:
[----:B------:R-:W-:Y:S01]  /*5e10*/  UISETP.NE.AND UP0, UPT, UR39, 0x1, UPT ;  /* 0x000000012700788c */ /* 0x000fe2000bf05270 */
[----:B------:R-:W-:Y:S01]  /*5e20*/  LOP3.LUT P0, RZ, R52, 0x90, RZ, 0xc0, !PT ;  /* 0x0000009034ff7812 */ /* 0x000fe2000780c0ff */
[----:B------:R-:W-:Y:S01]  /*5e30*/  USHF.L.U32 UR50, UR20, 0x6, URZ ;  /* 0x0000000614327899 */ /* 0x000fe200080006ff */
[----:B------:R-:W-:Y:S01]  /*5e40*/  BSSY.RECONVERGENT B6, `(.L_x_102) ;  /* 0x0000034000067945 */ /* 0x000fe20003800200 */
[----:B------:R-:W-:Y:S01]  /*5e50*/  USHF.L.U32 UR49, UR24, 0x7, URZ ;  /* 0x0000000718317899 */ /* 0x000fe200080006ff */
[----:B------:R-:W-:Y:S06]  /*5e60*/  IADD3 R55, PT, PT, R55, 0x1, RZ ;  /* 0x0000000137377810 */ /* 0x000fec0007ffe0ff */
[----:B------:R-:W2:Y:S01]  /*5e70*/  @!UP0 LDCU.128 UR12, c[0x0][0xb10] ;  /* 0x00016200ff0c87ac */ /* 0x000ea20008000c00 */
[----:B------:R-:W3:Y:S01]  /*5e80*/  @!UP0 LDCU UR5, c[0x0][0xb0c] ;  /* 0x00016180ff0587ac */ /* 0x000ee20008000800 */
[----:B------:R-:W4:Y:S01]  /*5e90*/  @!UP0 LDCU UR10, c[0x0][0xb20] ;  /* 0x00016400ff0a87ac */ /* 0x000f220008000800 */
[----:B--2---:R-:W-:Y:S02]  /*5ea0*/  UIMAD.WIDE.U32 UR8, UR38, UR12, URZ ;  /* 0x0000000c260872a5 */ /* 0x004fe4000f8e00ff */
[----:B------:R-:W-:Y:S02]  /*5eb0*/  UIMAD.WIDE.U32 UR6, UR37, UR15, URZ ;  /* 0x0000000f250672a5 */ /* 0x000fe4000f8e00ff */
[----:B------:R-:W-:Y:S03]  /*5ec0*/  @!UP0 UISETP.NE.AND UP1, UPT, UR14, 0x1, UPT ;  /* 0x000000010e00888c */ /* 0x000fe6000bf25270 */
[----:B------:R-:W-:Y:S01]  /*5ed0*/  @!UP0 UMOV UR4, UR9 ;  /* 0x0000000900048c82 */ /* 0x000fe20008000000 */
[----:B---3--:R-:W-:Y:S02]  /*5ee0*/  @!UP0 UISETP.NE.AND UP2, UPT, UR5, 0x1, UPT ;  /* 0x000000010500888c */ /* 0x008fe4000bf45270 */
[----:B------:R-:W-:Y:S01]  /*5ef0*/  @!UP0 USHF.R.U32.HI UR4, URZ, UR13, UR4 ;  /* 0x0000000dff048299 */ /* 0x000fe20008011604 */
[----:B------:R-:W-:Y:S02]  /*5f00*/  @!UP0 UMOV UR6, UR7 ;  /* 0x0000000700068c82 */ /* 0x000fe40008000000 */
[----:B----4-:R-:W-:Y:S02]  /*5f10*/  @!UP0 USHF.R.U32.HI UR6, URZ, UR10, UR6 ;  /* 0x0000000aff068299 */ /* 0x010fe40008011606 */
[----:B------:R-:W-:Y:S02]  /*5f20*/  @!UP0 USEL UR7, UR38, UR4, !UP2 ;  /* 0x0000000426078287 */ /* 0x000fe4000d000000 */
[----:B------:R-:W-:Y:S04]  /*5f30*/  @!UP0 USEL UR6, UR37, UR6, !UP1 ;  /* 0x0000000625068287 */ /* 0x000fe8000c800000 */
[----:B------:R-:W-:Y:S02]  /*5f40*/  @!UP0 UIADD3 UR4, UPT, UPT, -UR7, UR6, URZ ;  /* 0x0000000607048290 */ /* 0x000fe4000fffe1ff */
[----:B------:R-:W-:Y:S02]  /*5f50*/  @!UP0 UIADD3 UR6, UPT, UPT, UR7, -UR6, URZ ;  /* 0x8000000607068290 */ /* 0x000fe4000fffe0ff */
[----:B------:R-:W-:Y:S02]  /*5f60*/  @!UP0 UIMAD UR38, UR4, UR5, UR38 ;  /* 0x00000005042682a4 */ /* 0x000fe4000f8e0226 */
[----:B------:R-:W-:Y:S01]  /*5f70*/  @!UP0 UIMAD UR37, UR6, UR14, UR37 ;  /* 0x0000000e062582a4 */ /* 0x000fe2000f8e0225 */
[----:B------:R-:W-:Y:S11]  /*5f80*/  @!P0 BRA `(.L_x_103) ;  /* 0x00000000007c8947 */ /* 0x000ff60003800000 */
[----:B------:R-:W2:Y:S01]  /*5f90*/  LDCU.64 UR8, c[0x4][0x80] ;  /* 0x01001000ff0877ac */ /* 0x000ea20008000a00 */
[----:B------:R-:W-:Y:S01]  /*5fa0*/  MOV R2, 0x0 ;  /* 0x0000000000027802 */ /* 0x000fe20000000f00 */
[----:B------:R-:W-:Y:S02]  /*5fb0*/  HFMA2 R12, -RZ, RZ, 0, 5.9604644775390625e-08 ;  /* 0x00000001ff0c7431 */ /* 0x000fe400000001ff */
[----:B------:R-:W-:Y:S01]  /*5fc0*/  IMAD.MOV.U32 R8, RZ, RZ, 0x70 ;  /* 0x00000070ff087424 */ /* 0x000fe200078e00ff */
[----:B------:R3:W4:Y:S01]  /*5fd0*/  LDC.64 R14, c[0x4][R2] ;  /* 0x01000000020e7b82 */ /* 0x0007220000000a00 */
[----:B------:R-:W1:Y:S01]  /*5fe0*/  LDCU.64 UR6, c[0x4][0x88] ;  /* 0x01001100ff0677ac */ /* 0x000e620008000a00 */
[----:B------:R-:W-:Y:S01]  /*5ff0*/  IMAD.MOV.U32 R13, RZ, RZ, RZ ;  /* 0x000000ffff0d7224 */ /* 0x000fe200078e00ff */
[----:B------:R-:W1:Y:S01]  /*6000*/  LDCU.64 UR4, c[0x4][0x8] ;  /* 0x01000100ff0477ac */ /* 0x000e620008000a00 */
[----:B--2---:R-:W-:Y:S01]  /*6010*/  MOV R5, UR9 ;  /* 0x0000000900057c02 */ /* 0x004fe20008000f00 */
[----:B------:R-:W-:Y:S01]  /*6020*/  IMAD.U32 R4, RZ, RZ, UR8 ;  /* 0x00000008ff047e24 */ /* 0x000fe2000f8e00ff */
[----:B-1----:R-:W-:Y:S01]  /*6030*/  MOV R7, UR7 ;  /* 0x0000000700077c02 */ /* 0x002fe20008000f00 */
[----:B------:R-:W-:Y:S01]  /*6040*/  IMAD.U32 R6, RZ, RZ, UR6 ;  /* 0x00000006ff067e24 */ /* 0x000fe2000f8e00ff */
[----:B------:R-:W-:Y:S01]  /*6050*/  MOV R11, UR5 ;  /* 0x00000005000b7c02 */ /* 0x000fe20008000f00 */
[----:B------:R-:W-:Y:S02]  /*6060*/  IMAD.U32 R10, RZ, RZ, UR4 ;  /* 0x00000004ff0a7e24 */ /* 0x000fe4000f8e00ff */
[----:B------:R-:W-:Y:S07]  /*6070*/  LEPC R20, `(.L_x_104) ;  /* 0x000000001014794e */ /* 0x000fee0000000000 */
[----:B---345:R-:W-:Y:S05]  /*6080*/  CALL.ABS.NOINC R14 ;  /* 0x000000000e007343 */ /* 0x038fea0003c00000 */
.L_x_104:
[----:B------:R-:W1:Y:S01]  /*6090*/  LDCU.64 UR8, c[0x4][0x80] ;  /* 0x01001000ff0877ac */ /* 0x000e620008000a00 */
[----:B------:R-:W2:Y:S01]  /*60a0*/  LDC.64 R2, c[0x4][R2] ;  /* 0x0100000002027b82 */ /* 0x000ea20000000a00 */
[----:B------:R-:W-:Y:S02]  /*60b0*/  HFMA2 R12, -RZ, RZ, 0, 5.9604644775390625e-08 ;  /* 0x00000001ff0c7431 */ /* 0x000fe400000001ff */
[----:B------:R-:W-:Y:S02]  /*60c0*/  IMAD.MOV.U32 R8, RZ, RZ, 0x70 ;  /* 0x00000070ff087424 */ /* 0x000fe400078e00ff */
[----:B------:R-:W-:Y:S01]  /*60d0*/  IMAD.MOV.U32 R13, RZ, RZ, RZ ;  /* 0x000000ffff0d7224 */ /* 0x000fe200078e00ff */
[----:B------:R-:W3:Y:S01]  /*60e0*/  LDCU.64 UR6, c[0x4][0x88] ;  /* 0x01001100ff0677ac */ /* 0x000ee20008000a00 */
[----:B------:R-:W4:Y:S01]  /*60f0*/  LDCU.64 UR4, c[0x4][0x8] ;  /* 0x01000100ff0477ac */ /* 0x000f220008000a00 */
[----:B-1----:R-:W-:Y:S02]  /*6100*/  MOV R4, UR8 ;  /* 0x0000000800047c02 */ /* 0x002fe40008000f00 */
[----:B------:R-:W-:Y:S02]  /*6110*/  MOV R5, UR9 ;  /* 0x0000000900057c02 */ /* 0x000fe40008000f00 */
[----:B---3--:R-:W-:Y:S01]  /*6120*/  MOV R7, UR7 ;  /* 0x0000000700077c02 */ /* 0x008fe20008000f00 */
[----:B------:R-:W-:Y:S01]  /*6130*/  IMAD.U32 R6, RZ, RZ, UR6 ;  /* 0x00000006ff067e24 */ /* 0x000fe2000f8e00ff */
[----:B----4-:R-:W-:Y:S01]  /*6140*/  MOV R11, UR5 ;  /* 0x00000005000b7c02 */ /* 0x010fe20008000f00 */
[----:B------:R-:W-:Y:S02]  /*6150*/  IMAD.U32 R10, RZ, RZ, UR4 ;  /* 0x00000004ff0a7e24 */ /* 0x000fe4000f8e00ff */
[----:B------:R-:W-:Y:S07]  /*6160*/  LEPC R20, `(.L_x_103) ;  /* 0x000000001014794e */ /* 0x000fee0000000000 */
[----:B--2---:R-:W-:Y:S05]  /*6170*/  CALL.ABS.NOINC R2 ;  /* 0x0000000002007343 */ /* 0x004fea0003c00000 */
.L_x_103:
[----:B------:R-:W-:Y:S05]  /*6180*/  BSYNC.RECONVERGENT B6 ;  /* 0x0000000000067941 */ /* 0x000fea0003800200 */
.L_x_102:
[----:B------:R-:W-:Y:S02]  /*6190*/  R2UR UR6, R51 ;  /* 0x00000000330672ca */ /* 0x000fe400000e0000 */
[----:B------:R-:W-:Y:S02]  /*61a0*/  R2UR UR5, R49 ;  /* 0x00000000310572ca */ /* 0x000fe400000e0000 */
[----:B------:R-:W-:Y:S02]  /*61b0*/  R2UR UR4, R48 ;  /* 0x00000000300472ca */ /* 0x000fe400000e0000 */
[----:B------:R-:W-:Y:S02]  /*61c0*/  ISETP.NE.U32.AND P4, PT, R42, RZ, PT ;  /* 0x000000ff2a00720c */ /* 0x000fe40003f85070 */
[----:B------:R-:W-:Y:S02]  /*61d0*/  ISETP.NE.U32.AND P2, PT, RZ, UR54, PT ;  /* 0x00000036ff007c0c */ /* 0x000fe4000bf45070 */
[----:B------:R-:W-:Y:S02]  /*61e0*/  ISETP.NE.AND.EX P4, PT, R43, RZ, PT, P4 ;  /* 0x000000ff2b00720c */ /* 0x000fe40003f85340 */
[----:B------:R-:W-:Y:S01]  /*61f0*/  ISETP.NE.AND.EX P2, PT, RZ, UR55, PT, P2 ;  /* 0x00000037ff007c0c */ /* 0x000fe2000bf45320 */
[----:B------:R-:W-:Y:S02]  /*6200*/  UISETP.NE.AND UP2, UPT, UR6, URZ, UPT ;  /* 0x000000ff0600728c */ /* 0x000fe4000bf45270 */
[----:B------:R-:W-:Y:S04]  /*6210*/  UISETP.NE.U32.AND UP0, UPT, UR5, URZ, UPT ;  /* 0x000000ff0500728c */ /* 0x000fe8000bf05070 */
[----:B------:R-:W-:Y:S01]  /*6220*/  UISETP.NE.AND.EX UP1, UPT, UR4, URZ, UPT, UP0 ;  /* 0x000000ff0400728c */ /* 0x000fe2000bf25300 */
[----:B------:R-:W-:Y:S01]  /*6230*/  PLOP3.LUT P1, PT, PT, PT, UP2, 0x80, 0x8 ;  /* 0x000000000008781c */ /* 0x000fe20003f2f028 */
[----:B------:R-:W-:Y:S03]  /*6240*/  UPLOP3.LUT UP0, UPT, UPT, UPT, UPT, 0x40, 0x4 ;  /* 0x000000000004789c */ /* 0x000fe60003f0e870 */
[----:B------:R-:W-:Y:S06]  /*6250*/  @UP2 UPLOP3.LUT UP0, UPT, UPT, UPT, UP1, 0x80, 0x8 ;  /* 0x000000000008289c */ /* 0x000fec0003f0f010 */
[----:B------:R-:W-:Y:S01]  /*6260*/  PLOP3.LUT P0, PT, PT, PT, UP0, 0x80, 0x8 ;  /* 0x000000000008781c */ /* 0x000fe20003f0f008 */
[----:B------:R-:W-:Y:S01]  /*6270*/  @!UPT UIADD3 URZ, UPT, UPT, URZ, URZ, URZ ;  /* 0x000000fffffff290 */ /* 0x000fe2000fffe0ff */
[----:B------:R-:W-:Y:S11]  /*6280*/  BRA.U !UP1, `(.L_x_105) ;  /* 0x0000000109407547 */ /* 0x000ff6000b800000 */
[----:B------:R-:W-:Y:S01]  /*6290*/  UISETP.NE.U32.AND UP0, UPT, UR54, URZ, UPT ;  /* 0x000000ff3600728c */ /* 0x000fe2000bf05070 */
[----:B------:R-:W-:Y:S01]  /*62a0*/  R2UR UR6, R49 ;  /* 0x00000000310672ca */ /* 0x000fe200000e0000 */
[----:B------:R-:W2:Y:S01]  /*62b0*/  LDCU.64 UR8, c[0x0][0x358] ;  /* 0x00006b00ff0877ac */ /* 0x000ea20008000a00 */
[----:B------:R-:W-:Y:S02]  /*62c0*/  HFMA2 R46, -RZ, RZ, 0, 5.9604644775390625e-08 ;  /* 0x00000001ff2e7431 */ /* 0x000fe400000001ff */
[----:B-1----:R-:W-:Y:S01]  /*62d0*/  IMAD.MOV.U32 R0, RZ, RZ, 0x1 ;  /* 0x00000001ff007424 */ /* 0x002fe200078e00ff */
[----:B------:R-:W-:Y:S06]  /*62e0*/  UISETP.NE.AND.EX UP0, UPT, UR55, URZ, UPT, UP0 ;  /* 0x000000ff3700728c */ /* 0x000fec000bf05300 */
[----:B------:R-:W-:Y:S05]  /*62f0*/  PLOP3.LUT P3, PT, PT, PT, UP0, 0x80, 0x8 ;  /* 0x000000000008781c */ /* 0x000fea0003f6f008 */
[----:B------:R-:W1:Y:S01]  /*6300*/  @UP0 LDCU.64 UR4, c[0x0][0x888] ;  /* 0x00011100ff0407ac */ /* 0x000e620008000a00 */
[----:B------:R-:W-:Y:S07]  /*6310*/  @UP0 UIMAD UR6, UR36, UR6, URZ ;  /* 0x00000006240602a4 */ /* 0x000fee000f8e02ff */
[----:B------:R-:W-:Y:S01]  /*6320*/  @!P3 PRMT R46, R0, 0x7610, R46 ;  /* 0x00007610002eb816 */ /* 0x000fe2000000002e */
[----:B-1----:R-:W-:Y:S06]  /*6330*/  @UP0 UIMAD.WIDE UR4, UR6, 0x4, UR4 ;  /* 0x00000004060408a5 */ /* 0x002fec000f8e0204 */
[----:B------:R-:W-:Y:S02]  /*6340*/  IMAD.U32 R2, RZ, RZ, UR4 ;  /* 0x00000004ff027e24 */ /* 0x000fe4000f8e00ff */
[----:B------:R-:W-:Y:S03]  /*6350*/  IMAD.U32 R3, RZ, RZ, UR5 ;  /* 0x00000005ff037e24 */ /* 0x000fe6000f8e00ff */
[----:B------:R-:W1:Y:S02]  /*6360*/  @!UP0 LDCU UR4, c[0x0][0x880] ;  /* 0x00011000ff0487ac */ /* 0x000e640008000800 */
[----:B--2--5:R2:W5:Y:S02]  /*6370*/  @P3 LDG.E R27, desc[UR8][R2.64] ;  /* 0x00000008021b3981 */ /* 0x024564000c1e1900 */
[----:B-12---:R-:W-:Y:S02]  /*6380*/  @!P3 MOV R27, UR4 ;  /* 0x00000004001bbc02 */ /* 0x006fe40008000f00 */
.L_x_105:
[----:B------:R-:W-:Y:S05]  /*6390*/  @!P4 BRA `(.L_x_106) ;  /* 0x000000000024c947 */ /* 0x000fea0003800000 */
[----:B------:R-:W-:Y:S01]  /*63a0*/  ISETP.NE.U32.AND P3, PT, R40, RZ, PT ;  /* 0x000000ff2800720c */ /* 0x000fe20003f65070 */
[----:B------:R-:W2:Y:S03]  /*63b0*/  LDCU.64 UR4, c[0x0][0x358] ;  /* 0x00006b00ff0477ac */ /* 0x000ea60008000a00 */
[----:B------:R-:W-:Y:S11]  /*63c0*/  ISETP.NE.AND.EX P3, PT, R41, RZ, PT, P3 ;  /* 0x000000ff2900720c */ /* 0x000ff60003f65330 */
[----:B------:R-:W-:Y:S02]  /*63d0*/  @!UPT UIADD3 URZ, UPT, UPT, URZ, URZ, URZ ;  /* 0x000000fffffff290 */ /* 0x000fe4000fffe0ff */
[----:B------:R-:W3:Y:S01]  /*63e0*/  @P3 LDC.64 R2, c[0x0][0x8a8] ;  /* 0x00022a00ff023b82 */ /* 0x000ee20000000a00 */
[----:B-1----:R-:W-:Y:S04]  /*63f0*/  @P3 IMAD R0, R42, UR36, RZ ;  /* 0x000000242a003c24 */ /* 0x002fe8000f8e02ff */
[----:B---3--:R-:W-:Y:S05]  /*6400*/  @P3 IMAD.WIDE R2, R0, 0x4, R2 ;  /* 0x0000000400023825 */ /* 0x008fea00078e0202 */
[----:B--2--5:R2:W5:Y:S02]  /*6410*/  @P3 LDG.E R24, desc[UR4][R2.64] ;  /* 0x0000000402183981 */ /* 0x024564000c1e1900 */
[----:B--2---:R-:W3:Y:S02]  /*6420*/  @!P3 LDC R24, c[0x0][0x8a0] ;  /* 0x00022800ff18bb82 */ /* 0x004ee40000000800 */
.L_x_106:
[----:B-----5:R-:W-:Y:S01]  /*6430*/  FSETP.NEU.AND P3, PT, R27, RZ, PT ;  /* 0x000000ff1b00720b */ /* 0x020fe20003f6d000 */
[----:B------:R-:W-:Y:S01]  /*6440*/  IMAD.SHL.U32 R56, R44, 0x2, RZ ;  /* 0x000000022c387824 */ /* 0x000fe200078e00ff */
[----:B------:R-:W-:Y:S01]  /*6450*/  SEL R3, RZ, 0xffffffff, P2 ;  /* 0xffffffffff037807 */ /* 0x000fe20001000000 */
[----:B------:R-:W-:Y:S01]  /*6460*/  BSSY B1, `(.L_x_107) ;  /* 0x0000034000017945 */ /* 0x000fe20003800000 */
[----:B------:R-:W-:Y:S01]  /*6470*/  @P1 LOP3.LUT P2, RZ, R46, 0xff, RZ, 0xc0, !PT ;  /* 0x000000ff2eff1812 */ /* 0x000fe2000784c0ff */
[----:B------:R-:W-:Y:S01]  /*6480*/  IMAD.MOV.U32 R63, RZ, RZ, 0x1 ;  /* 0x00000001ff3f7424 */ /* 0x000fe200078e00ff */
[----:B-1----:R-:W-:Y:S01]  /*6490*/  @P1 SEL R0, RZ, 0xffffffff, P3 ;  /* 0xffffffffff001807 */ /* 0x002fe20001800000 */
[C---:B------:R-:W-:Y:S01]  /*64a0*/  IMAD R25, R22.reuse, 0x40, R23 ;  /* 0x0000004016197824 */ /* 0x040fe200078e0217 */
[----:B------:R-:W-:Y:S01]  /*64b0*/  LOP3.LUT R59, R59, 0x1, RZ, 0x3c, !PT ;  /* 0x000000013b3b7812 */ /* 0x000fe200078e3cff */
[----:B------:R-:W-:Y:S01]  /*64c0*/  IMAD.MOV.U32 R26, RZ, RZ, RZ ;  /* 0x000000ffff1a7224 */ /* 0x000fe200078e00ff */
[C---:B------:R-:W-:Y:S02]  /*64d0*/  @P0 SEL R0, R3.reuse, R0, !P2 ;  /* 0x0000000003000207 */ /* 0x040fe40005000000 */
[----:B------:R-:W-:Y:S02]  /*64e0*/  CS2R R38, SRZ ;  /* 0x0000000000267805 */ /* 0x000fe4000001ff00 */
[----:B------:R-:W-:Y:S02]  /*64f0*/  LEA R53, R22, UR43, 0x3 ;  /* 0x0000002b16357c11 */ /* 0x000fe4000f8e18ff */
[----:B------:R-:W-:Y:S02]  /*6500*/  CS2R R36, SRZ ;  /* 0x0000000000247805 */ /* 0x000fe4000001ff00 */
[----:B------:R-:W-:Y:S02]  /*6510*/  @P1 LOP3.LUT R0, R0, 0x1, RZ, 0xc0, !PT ;  /* 0x0000000100001812 */ /* 0x000fe400078ec0ff */
[----:B------:R-:W-:Y:S02]  /*6520*/  CS2R R30, SRZ ;  /* 0x00000000001e7805 */ /* 0x000fe4000001ff00 */
[----:B------:R-:W-:Y:S02]  /*6530*/  PLOP3.LUT P2, PT, PT, PT, UP1, 0x80, 0x8 ;  /* 0x000000000008781c */ /* 0x000fe40003f4f018 */
[----:B------:R-:W-:Y:S02]  /*6540*/  CS2R R28, SRZ ;  /* 0x00000000001c7805 */ /* 0x000fe4000001ff00 */
[----:B------:R-:W-:Y:S01]  /*6550*/  ISETP.NE.U32.OR P6, PT, R0, 0x1, !P1 ;  /* 0x000000010000780c */ /* 0x000fe20004fc5470 */
[----:B------:R-:W-:Y:S01]  /*6560*/  VIADD R62, R56, UR43 ;  /* 0x0000002b383e7c36 */ /* 0x000fe20008000000 */
[----:B------:R-:W-:Y:S02]  /*6570*/  LOP3.LUT P4, R54, R46, 0xff, RZ, 0xc0, !PT ;  /* 0x000000ff2e367812 */ /* 0x000fe4000788c0ff */
[----:B------:R-:W-:Y:S02]  /*6580*/  SEL R2, RZ, 0xffffffff, P3 ;  /* 0xffffffffff027807 */ /* 0x000fe40001800000 */
[----:B------:R-:W-:Y:S03]  /*6590*/  P2R R61, PR, RZ, 0x40 ;  /* 0x00000040ff3d7803 */ /* 0x000fe60000000000 */
[----:B------:R-:W-:Y:S04]  /*65a0*/  @P2 SEL R2, R3, R2, !P4 ;  /* 0x0000000203022207 */ /* 0x000fe80006000000 */
[----:B------:R-:W-:Y:S02]  /*65b0*/  @P6 SHF.L.U32 R0, R59, 0x1f, RZ ;  /* 0x0000001f3b006819 */ /* 0x000fe400000006ff */
[----:B------:R-:W-:Y:S02]  /*65c0*/  LOP3.LUT R2, R2, 0x1, RZ, 0xc0, !PT ;  /* 0x0000000102027812 */ /* 0x000fe400078ec0ff */
[----:B------:R1:W2:Y:S02]  /*65d0*/  @P6 SYNCS.PHASECHK.TRANS64.TRYWAIT P1, [UR43+0x30], R0 ;  /* 0x00003000ff0065a7 */ /* 0x0002a4000802112b */
[----:B------:R-:W-:Y:S04]  /*65e0*/  ISETP.NE.U32.AND P5, PT, R2, 0x1, PT ;  /* 0x000000010200780c */ /* 0x000fe80003fa5070 */
[----:B------:R-:W-:Y:S02]  /*65f0*/  P2R R64, PR, RZ, 0x20 ;  /* 0x00000020ff407803 */ /* 0x000fe40000000000 */
[----:B-1----:R-:W-:Y:S04]  /*6600*/  SHF.L.U32 R0, R58, 0x1f, RZ ;  /* 0x0000001f3a007819 */ /* 0x002fe800000006ff */
[----:B------:R1:W4:Y:S01]  /*6610*/  SYNCS.PHASECHK.TRANS64.TRYWAIT P0, [R53+URZ+0xa0], R0 ;  /* 0x0000a000350075a7 */ /* 0x00032200080011ff */
[----:B--2---:R-:W-:Y:S01]  /*6620*/  @P6 SEL R63, RZ, 0x1, !P1 ;  /* 0x00000001ff3f6807 */ /* 0x004fe20004800000 */
[----:B-1----:R-:W-:Y:S06]  /*6630*/  @!P6 BRA `(.L_x_108) ;  /* 0x000000000058e947 */ /* 0x002fec0003800000 */
[C---:B------:R-:W-:Y:S01]  /*6640*/  VIADD R2, R62.reuse, 0x200 ;  /* 0x000002003e027836 */ /* 0x040fe20000000000 */
[----:B------:R-:W-:Y:S01]  /*6650*/  LOP3.LUT P6, RZ, R45, 0x40, RZ, 0xc0, !PT ;  /* 0x000000402dff7812 */ /* 0x000fe200078cc0ff */
[----:B------:R-:W-:Y:S01]  /*6660*/  BSSY B0, `(.L_x_109) ;  /* 0x000000e000007945 */ /* 0x000fe20003800000 */
[----:B------:R-:W-:Y:S01]  /*6670*/  ISETP.NE.AND P2, PT, R63, RZ, PT ;  /* 0x000000ff3f00720c */ /* 0x000fe20003f45270 */
[----:B------:R-:W-:Y:S01]  /*6680*/  @P5 VIADD R4, R62, 0x210 ;  /* 0x000002103e045836 */ /* 0x000fe20000000000 */
[----:B------:R-:W-:Y:S01]  /*6690*/  PLOP3.LUT P1, PT, PT, PT, PT, 0x8, 0x80 ;  /* 0x000000000080781c */ /* 0x000fe20003f2e170 */
[----:B------:R-:W-:Y:S01]  /*66a0*/  IMAD.MOV.U32 R39, RZ, RZ, RZ ;  /* 0x000000ffff277224 */ /* 0x000fe200078e00ff */
[----:B------:R-:W-:Y:S02]  /*66b0*/  @P5 PLOP3.LUT P1, PT, P6, PT, PT, 0x80, 0x8 ;  /* 0x000000000008581c */ /* 0x000fe4000372f070 */
[----:B------:R-:W-:Y:S02]  /*66c0*/  CS2R R36, SRZ ;  /* 0x0000000000247805 */ /* 0x000fe4000001ff00 */
[----:B------:R-:W-:Y:S02]  /*66d0*/  CS2R R30, SRZ ;  /* 0x00000000001e7805 */ /* 0x000fe4000001ff00 */
[----:B------:R-:W-:Y:S07]  /*66e0*/  CS2R R28, SRZ ;  /* 0x00000000001c7805 */ /* 0x000fee000001ff00 */
[----:B------:R-:W-:Y:S01]  /*66f0*/  @P1 VIADD R4, R2, 0xfffffff0 ;  /* 0xfffffff002041836 */ /* 0x000fe20000000000 */
[----:B------:R-:W-:Y:S06]  /*6700*/  @P2 BRA `(.L_x_110) ;  /* 0x00000000000c2947 */ /* 0x000fec0003800000 */
[----:B------:R-:W-:Y:S04]  /*6710*/  SHF.L.U32 R3, R59, 0x1f, RZ ;  /* 0x0000001f3b037819 */ /* 0x000fe800000006ff */
[----:B------:R-:W1:Y:S02]  /*6720*/  SYNCS.PHASECHK.TRANS64.TRYWAIT P1, [UR43+0x30], R3 ;  /* 0x00003003ff0075a7 */ /* 0x000e64000802112b */
[----:B-1----:R-:W-:Y:S05]  /*6730*/  @!P1 BRA `(.L_x_111) ;  /* 0x0000003000349947 */ /* 0x002fea0003800000 */
.L_x_110:
[----:B------:R-:W-:Y:S05]  /*6740*/  BSYNC B0 ;  /* 0x0000000000007941 */ /* 0x000fea0003800000 */
.L_x_109:
[----:B------:R-:W-:Y:S01]  /*6750*/  ISETP.NE.AND P1, PT, R64, RZ, PT ;  /* 0x000000ff4000720c */ /* 0x000fe20003f25270 */
[----:B------:R-:W-:Y:S11]  /*6760*/  HFMA2 R26, -RZ, RZ, 0, 5.9604644775390625e-08 ;  /* 0x00000001ff1a7431 */ /* 0x000ff600000001ff */
[----:B------:R-:W-:Y:S01]  /*6770*/  @!UPT UIADD3 URZ, UPT, UPT, URZ, URZ, URZ ;  /* 0x000000fffffff290 */ /* 0x000fe2000fffe0ff */
[----:B------:R2:W1:Y:S04]  /*6780*/  @P1 LDS.128 R36, [R4] ;  /* 0x0000000004241984 */ /* 0x0004680000000c00 */
[----:B------:R2:W1:Y:S02]  /*6790*/  @P1 LDS.128 R28, [R56+UR43+0x200] ;  /* 0x0002002b381c1984 */ /* 0x0004640008000c00 */
.L_x_108:
[----:B------:R-:W-:Y:S05]  /*67a0*/  BSYNC B1 ;  /* 0x0000000000017941 */ /* 0x000fea0003800000 */
.L_x_107:
[----:B-1----:R-:W-:Y:S04]  /*67b0*/  SHF.R.U32.HI R2, RZ, 0x15, R25 ;  /* 0x00000015ff027819 */ /* 0x002fe80000011619 */
[----:B------:R-:W-:Y:S01]  /*67c0*/  LOP3.LUT P1, RZ, R2, 0x3, R47, 0x48, !PT ;  /* 0x0000000302ff7812 */ /* 0x000fe2000782482f */
[----:B------:R-:W-:Y:S01]  /*67d0*/  @!UPT UIADD3 URZ, UPT, UPT, URZ, URZ, URZ ;  /* 0x000000fffffff290 */ /* 0x000fe2000fffe0ff */
[----:B----4-:R-:W-:Y:S11]  /*67e0*/  @P0 BRA `(.L_x_112) ;  /* 0x0000000000080947 */ /* 0x010ff60003800000 */
[----:B------:R-:W1:Y:S02]  /*67f0*/  SYNCS.PHASECHK.TRANS64.TRYWAIT P0, [R53+URZ+0xa0], R0 ;  /* 0x0000a000350075a7 */ /* 0x000e6400080011ff */
[----:B-1----:R-:W-:Y:S05]  /*6800*/  @!P0 BRA `(.L_x_113) ;  /* 0x0000003000188947 */ /* 0x002fea0003800000 */
.L_x_112:
[----:B------:R-:W-:Y:S05]  /*6810*/  @!P1 BRA `(.L_x_114) ;  /* 0x0000000000409947 */ /* 0x000fea0003800000 */
[----:B------:R-:W4:Y:S01]  /*6820*/  LDCU.64 UR8, c[0x4][0x70] ;  /* 0x01000e00ff0877ac */ /* 0x000f220008000a00 */
[----:B------:R-:W-:Y:S01]  /*6830*/  MOV R3, 0x0 ;  /* 0x0000000000037802 */ /* 0x000fe20000000f00 */
[----:B------:R-:W-:Y:S02]  /*6840*/  HFMA2 R12, -RZ, RZ, 0, 5.9604644775390625e-08 ;  /* 0x00000001ff0c7431 */ /* 0x000fe400000001ff */
[----:B------:R-:W-:Y:S02]  /*6850*/  IMAD.MOV.U32 R8, RZ, RZ, 0x192 ;  /* 0x00000192ff087424 */ /* 0x000fe400078e00ff */
[----:B------:R-:W-:Y:S01]  /*6860*/  IMAD.MOV.U32 R13, RZ, RZ, RZ ;  /* 0x000000ffff0d7224 */ /* 0x000fe200078e00ff */
[----:B------:R-:W5:Y:S01]  /*6870*/  LDCU.64 UR6, c[0x4][0x78] ;  /* 0x01000f00ff0677ac */ /* 0x000f620008000a00 */
[----:B------:R-:W1:Y:S01]  /*6880*/  LDC.64 R2, c[0x4][R3] ;  /* 0x0100000003027b82 */ /* 0x000e620000000a00 */
[----:B------:R-:W3:Y:S01]  /*6890*/  LDCU.64 UR4, c[0x4][0x10] ;  /* 0x01000200ff0477ac */ /* 0x000ee20008000a00 */
[----:B----4-:R-:W-:Y:S01]  /*68a0*/  MOV R5, UR9 ;  /* 0x0000000900057c02 */ /* 0x010fe20008000f00 */
[----:B--2---:R-:W-:Y:S01]  /*68b0*/  IMAD.U32 R4, RZ, RZ, UR8 ;  /* 0x00000008ff047e24 */ /* 0x004fe2000f8e00ff */
[----:B-----5:R-:W-:Y:S01]  /*68c0*/  MOV R7, UR7 ;  /* 0x0000000700077c02 */ /* 0x020fe20008000f00 */
[----:B------:R-:W-:Y:S01]  /*68d0*/  IMAD.U32 R6, RZ, RZ, UR6 ;  /* 0x00000006ff067e24 */ /* 0x000fe2000f8e00ff */
[----:B---3--:R-:W-:Y:S01]  /*68e0*/  MOV R11, UR5 ;  /* 0x00000005000b7c02 */ /* 0x008fe20008000f00 */
[----:B------:R-:W-:Y:S02]  /*68f0*/  IMAD.U32 R10, RZ, RZ, UR4 ;  /* 0x00000004ff0a7e24 */ /* 0x000fe4000f8e00ff */
[----:B------:R-:W-:Y:S07]  /*6900*/  LEPC R20, `(.L_x_114) ;  /* 0x000000001014794e */ /* 0x000fee0000000000 */
[----:B-1----:R-:W-:Y:S05]  /*6910*/  CALL.ABS.NOINC R2 ;  /* 0x0000000002007343 */ /* 0x002fea0003c00000 */
.L_x_114:
[----:B------:R-:W-:Y:S05]  /*6920*/  WARPSYNC.ALL ;  /* 0x0000000000007948 */ /* 0x000fea0003800000 */
[----:B------:R-:W-:Y:S01]  /*6930*/  R2UR UR4, R25 ;  /* 0x00000000190472ca */ /* 0x000fe200000e0000 */
[--C-:B------:R-:W-:Y:S01]  /*6940*/  HADD2.F32 R3, -RZ, R28.reuse.H0_H0 ;  /* 0x2000001cff037230 */ /* 0x100fe20000004100 */
[----:B------:R-:W-:Y:S01]  /*6950*/  MOV R65, 0x10 ;  /* 0x0000001000417802 */ /* 0x000fe20000000f00 */
[--C-:B------:R-:W-:Y:S01]  /*6960*/  HADD2.F32 R20, -RZ, R29.reuse.H0_H0 ;  /* 0x2000001dff147230 */ /* 0x100fe20000004100 */
[----:B------:R-:W-:Y:S01]  /*6970*/  LOP3.LUT P6, RZ, R45, 0x40, RZ, 0xc0, !PT ;  /* 0x000000402dff7812 */ /* 0x000fe200078cc0ff */
[----:B------:R-:W-:Y:S01]  /*6980*/  HADD2.F32 R21, -RZ, R29.H1_H1 ;  /* 0x3000001dff157230 */ /* 0x000fe20000004100 */
[----:B------:R-:W-:Y:S01]  /*6990*/  ISETP.NE.AND P0, PT, R60, RZ, PT ;  /* 0x000000ff3c00720c */ /* 0x000fe20003f05270 */
[----:B------:R-:W-:Y:S01]  /*69a0*/  BSSY.RECONVERGENT B0, `(.L_x_115) ;  /* 0x0000052000007945 */ /* 0x000fe20003800200 */
[----:B------:R-:W-:Y:S04]  /*69b0*/  SEL R65, R65, 0xfffffff0, !P6 ;  /* 0xfffffff041417807 */ /* 0x000fe80007000000 */
[----:B------:R-:W-:Y:S01]  /*69c0*/  IADD3 R62, PT, PT, R62, R65, RZ ;  /* 0x000000413e3e7210 */ /* 0x000fe20007ffe0ff */
[----:B--2---:R-:W1:Y:S02]  /*69d0*/  LDTM.x16 R4, tmem[UR4] ;  /* 0x00000004000479ee */ /* 0x004e640008240000 */
[C---:B-1-3--:R-:W-:Y:S01]  /*69e0*/  FMUL R0, R24.reuse, R4 ;  /* 0x0000000418007220 */ /* 0x04afe20000400000 */
[----:B------:R-:W-:Y:S02]  /*69f0*/  HADD2.F32 R4, -RZ, R28.H1_H1 ;  /* 0x3000001cff047230 */ /* 0x000fe40000004100 */
[C---:B------:R-:W-:Y:S01]  /*6a00*/  FMUL R2, R24.reuse, R5 ;  /* 0x0000000518027220 */ /* 0x040fe20000400000 */
[C---:B------:R-:W-:Y:S01]  /*6a10*/  FMUL R7, R24.reuse, R7 ;  /* 0x0000000718077220 */ /* 0x040fe20000400000 */
[C---:B------:R-:W-:Y:S01]  /*6a20*/  FFMA R0, R27.reuse, R3, R0 ;  /* 0x000000031b007223 */ /* 0x040fe20000000000 */
[C---:B------:R-:W-:Y:S01]  /*6a30*/  FMUL R3, R24.reuse, R6 ;  /* 0x0000000618037220 */ /* 0x040fe20000400000 */
[C---:B------:R-:W-:Y:S01]  /*6a40*/  FFMA R2, R27.reuse, R4, R2 ;  /* 0x000000041b027223 */ /* 0x040fe20000000002 */
[C---:B------:R-:W-:Y:S01]  /*6a50*/  FMUL R4, R24.reuse, R8 ;  /* 0x0000000818047220 */ /* 0x040fe20000400000 */
[C---:B------:R-:W-:Y:S01]  /*6a60*/  FMUL R8, R24.reuse, R12 ;  /* 0x0000000c18087220 */ /* 0x040fe20000400000 */
[----:B------:R-:W-:Y:S01]  /*6a70*/  FMUL R12, R24, R16 ;  /* 0x00000010180c7220 */ /* 0x000fe20000400000 */
[--C-:B------:R-:W-:Y:S01]  /*6a80*/  HADD2.F32 R16, -RZ, R30.reuse.H0_H0 ;  /* 0x2000001eff107230 */ /* 0x100fe20000004100 */
[----:B------:R-:W-:Y:S01]  /*6a90*/  F2FP.F16.F32.PACK_AB R32, R2, R0 ;  /* 0x000000000220723e */ /* 0x000fe200000000ff */
[----:B------:R-:W-:Y:S02]  /*6aa0*/  HADD2.F32 R0, -RZ, R30.H1_H1 ;  /* 0x3000001eff007230 */ /* 0x000fe40000004100 */
[C---:B------:R-:W-:Y:S01]  /*6ab0*/  FMUL R5, R24.reuse, R9 ;  /* 0x0000000918057220 */ /* 0x040fe20000400000 */
[C---:B------:R-:W-:Y:S01]  /*6ac0*/  FFMA R3, R27.reuse, R20, R3 ;  /* 0x000000141b037223 */ /* 0x040fe20000000003 */
[C---:B------:R-:W-:Y:S01]  /*6ad0*/  FFMA R7, R27.reuse, R21, R7 ;  /* 0x000000151b077223 */ /* 0x040fe20000000007 */
[--C-:B------:R-:W-:Y:S02]  /*6ae0*/  HADD2.F32 R2, -RZ, R31.reuse.H0_H0 ;  /* 0x2000001fff027230 */ /* 0x100fe40000004100 */
[C---:B------:R-:W-:Y:S01]  /*6af0*/  FFMA R4, R27.reuse, R16, R4 ;  /* 0x000000101b047223 */ /* 0x040fe20000000004 */
[C---:B------:R-:W-:Y:S01]  /*6b00*/  FMUL R6, R24.reuse, R10 ;  /* 0x0000000a18067220 */ /* 0x040fe20000400000 */
[C---:B------:R-:W-:Y:S01]  /*6b10*/  FFMA R5, R27.reuse, R0, R5 ;  /* 0x000000001b057223 */ /* 0x040fe20000000005 */
[----:B------:R-:W-:Y:S02]  /*6b20*/  HADD2.F32 R16, -RZ, R31.H1_H1 ;  /* 0x3000001fff107230 */ /* 0x000fe40000004100 */
[C---:B------:R-:W-:Y:S01]  /*6b30*/  FMUL R11, R24.reuse, R11 ;  /* 0x0000000b180b7220 */ /* 0x040fe20000400000 */
[--C-:B------:R-:W-:Y:S02]  /*6b40*/  HADD2.F32 R0, -RZ, R36.reuse.H0_H0 ;  /* 0x20000024ff007230 */ /* 0x100fe40000004100 */
[----:B------:R-:W-:Y:S01]  /*6b50*/  FFMA R6, R27, R2, R6 ;  /* 0x000000021b067223 */ /* 0x000fe20000000006 */
[----:B------:R-:W-:Y:S01]  /*6b60*/  F2FP.F16.F32.PACK_AB R33, R7, R3 ;  /* 0x000000030721723e */ /* 0x000fe200000000ff */
[----:B------:R-:W-:Y:S02]  /*6b70*/  HADD2.F32 R2, -RZ, R36.H1_H1 ;  /* 0x30000024ff027230 */ /* 0x000fe40000004100 */
[C---:B------:R-:W-:Y:S01]  /*6b80*/  FFMA R11, R27.reuse, R16, R11 ;  /* 0x000000101b0b7223 */ /* 0x040fe2000000000b */
[C---:B------:R-:W-:Y:S01]  /*6b90*/  FMUL R9, R24.reuse, R13 ;  /* 0x0000000d18097220 */ /* 0x040fe20000400000 */
[--C-:B------:R-:W-:Y:S02]  /*6ba0*/  HADD2.F32 R3, -RZ, R37.reuse.H0_H0 ;  /* 0x20000025ff037230 */ /* 0x100fe40000004100 */
[C---:B------:R-:W-:Y:S01]  /*6bb0*/  FFMA R8, R27.reuse, R0, R8 ;  /* 0x000000001b087223 */ /* 0x040fe20000000008 */
[C---:B------:R-:W-:Y:S01]  /*6bc0*/  FMUL R10, R24.reuse, R14 ;  /* 0x0000000e180a7220 */ /* 0x040fe20000400000 */
[----:B------:R-:W-:Y:S02]  /*6bd0*/  HADD2.F32 R0, -RZ, R37.H1_H1 ;  /* 0x30000025ff007230 */ /* 0x000fe40000004100 */
[C---:B------:R-:W-:Y:S01]  /*6be0*/  FMUL R15, R24.reuse, R15 ;  /* 0x0000000f180f7220 */ /* 0x040fe20000400000 */
[C---:B------:R-:W-:Y:S01]  /*6bf0*/  FFMA R9, R27.reuse, R2, R9 ;  /* 0x000000021b097223 */ /* 0x040fe20000000009 */
[----:B------:R-:W-:Y:S01]  /*6c00*/  FFMA R10, R27, R3, R10 ;  /* 0x000000031b0a7223 */ /* 0x000fe2000000000a */
[--C-:B------:R-:W-:Y:S01]  /*6c10*/  HADD2.F32 R2, -RZ, R38.reuse.H0_H0 ;  /* 0x20000026ff027230 */ /* 0x100fe20000004100 */
[----:B------:R-:W-:Y:S01]  /*6c20*/  F2FP.F16.F32.PACK_AB R34, R5, R4 ;  /* 0x000000040522723e */ /* 0x000fe200000000ff */
[----:B------:R-:W-:Y:S02]  /*6c30*/  HADD2.F32 R3, -RZ, R38.H1_H1 ;  /* 0x30000026ff037230 */ /* 0x000fe40000004100 */
[----:B------:R-:W-:Y:S01]  /*6c40*/  FFMA R15, R27, R0, R15 ;  /* 0x000000001b0f7223 */ /* 0x000fe2000000000f */
[C---:B------:R-:W-:Y:S01]  /*6c50*/  FMUL R13, R24.reuse, R17 ;  /* 0x00000011180d7220 */ /* 0x040fe20000400000 */
[--C-:B------:R-:W-:Y:S02]  /*6c60*/  HADD2.F32 R4, -RZ, R39.reuse.H0_H0 ;  /* 0x20000027ff047230 */ /* 0x100fe40000004100 */
[C---:B------:R-:W-:Y:S01]  /*6c70*/  FMUL R14, R24.reuse, R18 ;  /* 0x00000012180e7220 */ /* 0x040fe20000400000 */
[----:B------:R-:W-:Y:S02]  /*6c80*/  HADD2.F32 R0, -RZ, R39.H1_H1 ;  /* 0x30000027ff007230 */ /* 0x000fe40000004100 */
[----:B------:R-:W-:Y:S01]  /*6c90*/  FMUL R19, R24, R19 ;  /* 0x0000001318137220 */ /* 0x000fe20000400000 */
[----:B------:R-:W-:Y:S01]  /*6ca0*/  F2FP.F16.F32.PACK_AB R35, R11, R6 ;  /* 0x000000060b23723e */ /* 0x000fe200000000ff */
[C---:B------:R-:W-:Y:S01]  /*6cb0*/  FFMA R12, R27.reuse, R2, R12 ;  /* 0x000000021b0c7223 */ /* 0x040fe2000000000c */
[C---:B------:R-:W-:Y:S01]  /*6cc0*/  FFMA R13, R27.reuse, R3, R13 ;  /* 0x000000031b0d7223 */ /* 0x040fe2000000000d */
[C---:B------:R-:W-:Y:S01]  /*6cd0*/  FFMA R14, R27.reuse, R4, R14 ;  /* 0x000000041b0e7223 */ /* 0x040fe2000000000e */
[----:B------:R-:W-:Y:S01]  /*6ce0*/  FFMA R19, R27, R0, R19 ;  /* 0x000000001b137223 */ /* 0x000fe20000000013 */
[----:B------:R1:W-:Y:S01]  /*6cf0*/  STS.128 [R56+UR43+0x200], R32 ;  /* 0x0002002038007988 */ /* 0x0003e20008000c2b */
[----:B------:R-:W-:Y:S02]  /*6d00*/  F2FP.F16.F32.PACK_AB R8, R9, R8 ;  /* 0x000000080908723e */ /* 0x000fe400000000ff */
[----:B------:R-:W-:Y:S02]  /*6d10*/  F2FP.F16.F32.PACK_AB R9, R15, R10 ;  /* 0x0000000a0f09723e */ /* 0x000fe400000000ff */
[----:B------:R-:W-:Y:S02]  /*6d20*/  F2FP.F16.F32.PACK_AB R10, R13, R12 ;  /* 0x0000000c0d0a723e */ /* 0x000fe400000000ff */
[----:B------:R-:W-:Y:S05]  /*6d30*/  F2FP.F16.F32.PACK_AB R11, R19, R14 ;  /* 0x0000000e130b723e */ /* 0x000fea00000000ff */
[----:B------:R1:W-:Y:S01]  /*6d40*/  STS.128 [R62+0x200], R8 ;  /* 0x000200083e007388 */ /* 0x0003e20000000c00 */
[----:B------:R-:W-:Y:S01]  /*6d50*/  @!PT LDS RZ, [RZ] ;  /* 0x00000000fffff984 */ /* 0x000fe20000000800 */
[----:B------:R-:W-:Y:S01]  /*6d60*/  @!PT LDS RZ, [RZ] ;  /* 0x00000000fffff984 */ /* 0x000fe20000000800 */
[----:B------:R-:W-:Y:S01]  /*6d70*/  @!PT LDS RZ, [RZ] ;  /* 0x00000000fffff984 */ /* 0x000fe20000000800 */
[----:B------:R-:W-:Y:S01]  /*6d80*/  @!PT LDS RZ, [RZ] ;  /* 0x00000000fffff984 */ /* 0x000fe20000000800 */
[----:B------:R2:W-:Y:S07]  /*6d90*/  MEMBAR.ALL.CTA ;  /* 0x0000000000007992 */ /* 0x0005ee0000008000 */
[----:B--2---:R-:W2:Y:S02]  /*6da0*/  FENCE.VIEW.ASYNC.S ;  /* 0x00000000000073c6 */ /* 0x004ea40000000000 */
[----:B--2---:R-:W-:Y:S06]  /*6db0*/  BAR.SYNC.DEFER_BLOCKING 0x1, 0x80 ;  /* 0x0042000000007b1d */ /* 0x004fec0000010000 */
[----:B------:R-:W-:Y:S05]  /*6dc0*/  @P0 BRA `(.L_x_116) ;  /* 0x00000000003c0947 */ /* 0x000fea0003800000 */
[----:B------:R-:W2:Y:S01]  /*6dd0*/  LDCU.64 UR6, c[0x0][0x348] ;  /* 0x00006900ff0677ac */ /* 0x000ea20008000a00 */
[----:B------:R-:W-:Y:S01]  /*6de0*/  UIADD3 UR4, UPT, UPT, UR43, 0x200, URZ ;  /* 0x000002002b047890 */ /* 0x000fe2000fffe0ff */
[----:B------:R-:W-:Y:S01]  /*6df0*/  UMOV UR51, UR36 ;  /* 0x0000002400337c82 */ /* 0x000fe20008000000 */
[----:B------:R-:W-:Y:S02]  /*6e00*/  UIADD3 UR9, UPT, UPT, UR49, 0x40, URZ ;  /* 0x0000004031097890 */ /* 0x000fe4000fffe0ff */
[----:B------:R-:W-:Y:S02]  /*6e10*/  UIADD3 UR8, UPT, UPT, UR43, 0xa00, URZ ;  /* 0x00000a002b087890 */ /* 0x000fe4000fffe0ff */
[----:B------:R-:W-:Y:S01]  /*6e20*/  MOV R52, UR4 ;  /* 0x0000000400347c02 */ /* 0x000fe20008000f00 */
[----:B------:R-:W-:Y:S01]  /*6e30*/  UMOV UR10, UR50 ;  /* 0x00000032000a7c82 */ /* 0x000fe20008000000 */
[----:B------:R-:W-:Y:S02]  /*6e40*/  UMOV UR11, UR36 ;  /* 0x00000024000b7c82 */ /* 0x000fe40008000000 */
[----:B------:R-:W-:Y:S01]  /*6e50*/  R2UR UR48, R52 ;  /* 0x00000000343072ca */ /* 0x000fe200000e0000 */
[----:B--2---:R-:W-:Y:S04]  /*6e60*/  UIADD3 UR4, UP0, UPT, UR6, 0x680, URZ ;  /* 0x0000068006047890 */ /* 0x004fe8000ff1e0ff */
[----:B------:R-:W-:Y:S09]  /*6e70*/  UIADD3.X UR5, UPT, UPT, URZ, UR7, URZ, UP0, !UPT ;  /* 0x00000007ff057290 */ /* 0x000ff200087fe4ff */
[----:B------:R2:W-:Y:S01]  /*6e80*/  UTMASTG.3D [UR48], [UR4] ;  /* 0x00000030040073b5 */ /* 0x0005e20008010000 */
[----:B------:R2:W-:Y:S01]  /*6e90*/  UTMASTG.3D [UR8], [UR4] ;  /* 0x00000008040073b5 */ /* 0x0005e20008010000 */
[----:B------:R0:W-:Y:S01]  /*6ea0*/  UTMACMDFLUSH ;  /* 0x00000000000079b7 */ /* 0x0001e20000000000 */
[----:B--2---:R-:W-:Y:S04]  /*6eb0*/  DEPBAR.LE SB0, 0x1 ;  /* 0x000080400000791a */ /* 0x004fe80000000000 */
.L_x_116:
[----:B------:R-:W-:Y:S05]  /*6ec0*/  BSYNC.RECONVERGENT B0 ;  /* 0x0000000000007941 */ /* 0x000fea0003800200 */
.L_x_115:
[----:B------:R-:W-:Y:S01]  /*6ed0*/  BAR.SYNC.DEFER_BLOCKING 0x1, 0x80 ;  /* 0x0042000000007b1d */ /* 0x000fe20000010000 */
[----:B------:R-:W-:Y:S01]  /*6ee0*/  ISETP.NE.AND P1, PT, R61, RZ, PT ;  /* 0x000000ff3d00720c */ /* 0x000fe20003f25270 */
[----:B------:R-:W-:Y:S01]  /*6ef0*/  UISETP.NE.AND UP0, UPT, UR52, URZ, UPT ;  /* 0x000000ff3400728c */ /* 0x000fe2000bf05270 */
[----:B------:R-:W-:Y:S11]  /*6f00*/  LEA R2, R26, UR43, 0x3 ;  /* 0x0000002b1a027c11 */ /* 0x000ff6000f8e18ff */
[----:B------:R-:W-:Y:S01]  /*6f10*/  @P1 SHF.L.U32 R3, R59, 0x1f, RZ ;  /* 0x0000001f3b031819 */ /* 0x000fe200000006ff */
[----:B------:R-:W-:Y:S06]  /*6f20*/  BRA.U !UP0, `(.L_x_117) ;  /* 0x0000000108247547 */ /* 0x000fec000b800000 */
[----:B------:R-:W-:Y:S01]  /*6f30*/  IMAD.U32 R4, RZ, RZ, UR46 ;  /* 0x0000002eff047e24 */ /* 0x000fe2000f8e00ff */
[----:B------:R-:W-:Y:S01]  /*6f40*/  MOV R0, UR47 ;  /* 0x0000002f00007c02 */ /* 0x000fe20008000f00 */
[----:B------:R-:W-:Y:S03]  /*6f50*/  UIADD3 UR4, UPT, UPT, UR46, 0x1, URZ ;  /* 0x000000012e047890 */ /* 0x000fe6000fffe0ff */
[----:B------:R-:W-:Y:S01]  /*6f60*/  @P1 LEA R4, R4, UR43, 0x3 ;  /* 0x0000002b04041c11 */ /* 0x000fe2000f8e18ff */
[----:B------:R-:W-:Y:S04]  /*6f70*/  UISETP.NE.AND UP0, UPT, UR4, 0x4, UPT ;  /* 0x000000040400788c */ /* 0x000fe8000bf05270 */
[----:B------:R-:W-:Y:S01]  /*6f80*/  @P1 VIADD R4, R4, 0x50 ;  /* 0x0000005004041836 */ /* 0x000fe20000000000 */
[----:B------:R-:W-:Y:S04]  /*6f90*/  USEL UR46, UR4, URZ, UP0 ;  /* 0x000000ff042e7287 */ /* 0x000fe80008000000 */
[----:B------:R-:W-:Y:S04]  /*6fa0*/  @P1 PRMT R0, R0, 0x654, R4 ;  /* 0x0000065400001816 */ /* 0x000fe80000000004 */
[----:B------:R2:W-:Y:S04]  /*6fb0*/  @P1 SYNCS.ARRIVE.TRANS64.RED.A1T0 RZ, [R0+URZ], RZ ;  /* 0x000000ff00ff19a7 */ /* 0x0005e800081004ff */
.L_x_117:
[----:B------:R-:W3:Y:S01]  /*6fc0*/  @P1 SYNCS.PHASECHK.TRANS64.TRYWAIT P0, [R2+URZ+0x30], R3 ;  /* 0x00003003020015a7 */ /* 0x000ee200080011ff */
[----:B------:R-:W-:Y:S01]  /*6fd0*/  BSSY B1, `(.L_x_118) ;  /* 0x0000012000017945 */ /* 0x000fe20003800000 */
[----:B---3--:R-:W-:Y:S03]  /*6fe0*/  @P1 SEL R63, RZ, 0x1, !P0 ;  /* 0x00000001ff3f1807 */ /* 0x008fe60004000000 */
[----:B------:R-:W-:Y:S05]  /*6ff0*/  @!P1 BRA `(.L_x_119) ;  /* 0x00000000003c9947 */ /* 0x000fea0003800000 */
[----:B------:R-:W-:Y:S01]  /*7000*/  ISETP.NE.AND P1, PT, R64, RZ, PT ;  /* 0x000000ff4000720c */ /* 0x000fe20003f25270 */
[----:B------:R-:W-:Y:S01]  /*7010*/  BSSY B0, `(.L_x_120) ;  /* 0x0000009000007945 */ /* 0x000fe20003800000 */
[----:B------:R-:W-:Y:S11]  /*7020*/  ISETP.NE.AND P0, PT, R63, RZ, PT ;  /* 0x000000ff3f00720c */ /* 0x000ff60003f05270 */
[----:B------:R-:W-:Y:S05]  /*7030*/  @P1 IMAD R4, R26, 0x1000, R56 ;  /* 0x000010001a041824 */ /* 0x000fea00078e0238 */
[----:B------:R-:W-:Y:S05]  /*7040*/  @P1 IADD3 R3, PT, PT, R4, UR43, RZ ;  /* 0x0000002b04031c10 */ /* 0x000fea000fffe0ff */
[----:B------:R-:W-:Y:S01]  /*7050*/  @P1 IMAD.IADD R3, R65, 0x1, R3 ;  /* 0x0000000141031824 */ /* 0x000fe200078e0203 */
[----:B------:R-:W-:Y:S06]  /*7060*/  @P0 BRA `(.L_x_121) ;  /* 0x00000000000c0947 */ /* 0x000fec0003800000 */
[----:B--2---:R-:W-:Y:S04]  /*7070*/  SHF.L.U32 R0, R59, 0x1f, RZ ;  /* 0x0000001f3b007819 */ /* 0x004fe800000006ff */
[----:B------:R-:W2:Y:S02]  /*7080*/  SYNCS.PHASECHK.TRANS64.TRYWAIT P0, [R2+URZ+0x30], R0 ;  /* 0x00003000020075a7 */ /* 0x000ea400080011ff */
[----:B--2---:R-:W-:Y:S05]  /*7090*/  @!P0 BRA `(.L_x_122) ;  /* 0x0000002800088947 */ /* 0x004fea0003800000 */
.L_x_121:
[----:B------:R-:W-:Y:S05]  /*70a0*/  BSYNC B0 ;  /* 0x0000000000007941 */ /* 0x000fea0003800000 */
.L_x_120:
[----:B------:R-:W-:Y:S02]  /*70b0*/  ISETP.NE.AND P0, PT, R64, RZ, PT ;  /* 0x000000ff4000720c */ /* 0x000fe40003f05270 */
[----:B------:R-:W-:Y:S11]  /*70c0*/  IADD3 R26, PT, PT, R26, 0x1, RZ ;  /* 0x000000011a1a7810 */ /* 0x000ff60007ffe0ff */
[----:B------:R3:W4:Y:S04]  /*70d0*/  @P0 LDS.128 R28, [R4+UR43+0x200] ;  /* 0x0002002b041c0984 */ /* 0x0007280008000c00 */
[----:B------:R3:W1:Y:S02]  /*70e0*/  @P0 LDS.128 R36, [R3+0x200] ;  /* 0x0002000003240984 */ /* 0x0006640000000c00 */
.L_x_119:
[----:B------:R-:W-:Y:S05]  /*70f0*/  BSYNC B1 ;  /* 0x0000000000017941 */ /* 0x000fea0003800000 */
.L_x_118:
[----:B--2---:R-:W-:Y:S05]  /*7100*/  VIADD R0, R25, 0x10 ;  /* 0x0000001019007836 */ /* 0x004fea0000000000 */
[----:B------:R-:W-:Y:S04]  /*7110*/  SHF.R.U32.HI R0, RZ, 0x15, R0 ;  /* 0x00000015ff007819 */ /* 0x000fe80000011600 */
[----:B------:R-:W-:Y:S11]  /*7120*/  LOP3.LUT P0, RZ, R0, 0x3, R47, 0x48, !PT ;  /* 0x0000000300ff7812 */ /* 0x000ff6000780482f */
[----:B------:R-:W-:Y:S02]  /*7130*/  @!UPT UIADD3 URZ, UPT, UPT, URZ, URZ, URZ ;  /* 0x000000fffffff290 */ /* 0x000fe4000fffe0ff */
[----:B------:R-:W-:Y:S05]  /*7140*/  @!P0 BRA `(.L_x_123) ;  /* 0x0000000000408947 */ /* 0x000fea0003800000 */
[----:B------:R-:W2:Y:S01]  /*7150*/  LDCU.64 UR8, c[0x4][0x70] ;  /* 0x01000e00ff0877ac */ /* 0x000ea20008000a00 */
[----:B---3--:R-:W-:Y:S01]  /*7160*/  MOV R3, 0x0 ;  /* 0x0000000000037802 */ /* 0x008fe20000000f00 */
[----:B------:R-:W-:Y:S02]  /*7170*/  HFMA2 R12, -RZ, RZ, 0, 5.9604644775390625e-08 ;  /* 0x00000001ff0c7431 */ /* 0x000fe400000001ff */
[----:B-1----:R-:W-:Y:S02]  /*7180*/  IMAD.MOV.U32 R8, RZ, RZ, 0x192 ;  /* 0x00000192ff087424 */ /* 0x002fe400078e00ff */
[----:B------:R-:W-:Y:S01]  /*7190*/  IMAD.MOV.U32 R13, RZ, RZ, RZ ;  /* 0x000000ffff0d7224 */ /* 0x000fe200078e00ff */
[----:B------:R-:W1:Y:S01]  /*71a0*/  LDCU.64 UR6, c[0x4][0x78] ;  /* 0x01000f00ff0677ac */ /* 0x000e620008000a00 */
[----:B------:R-:W3:Y:S01]  /*71b0*/  LDC.64 R2, c[0x4][R3] ;  /* 0x0100000003027b82 */ /* 0x000ee20000000a00 */
[----:B------:R-:W5:Y:S01]  /*71c0*/  LDCU.64 UR4, c[0x4][0x10] ;  /* 0x01000200ff0477ac */ /* 0x000f620008000a00 */
[----:B--2---:R-:W-:Y:S01]  /*71d0*/  MOV R5, UR9 ;  /* 0x0000000900057c02 */ /* 0x004fe20008000f00 */
[----:B------:R-:W-:Y:S01]  /*71e0*/  IMAD.U32 R4, RZ, RZ, UR8 ;  /* 0x00000008ff047e24 */ /* 0x000fe2000f8e00ff */
[----:B-1----:R-:W-:Y:S01]  /*71f0*/  MOV R7, UR7 ;  /* 0x0000000700077c02 */ /* 0x002fe20008000f00 */
[----:B------:R-:W-:Y:S01]  /*7200*/  IMAD.U32 R6, RZ, RZ, UR6 ;  /* 0x00000006ff067e24 */ /* 0x000fe2000f8e00ff */
[----:B-----5:R-:W-:Y:S01]  /*7210*/  MOV R11, UR5 ;  /* 0x00000005000b7c02 */ /* 0x020fe20008000f00 */
[----:B------:R-:W-:Y:S02]  /*7220*/  IMAD.U32 R10, RZ, RZ, UR4 ;  /* 0x00000004ff0a7e24 */ /* 0x000fe4000f8e00ff */
[----:B------:R-:W-:Y:S07]  /*7230*/  LEPC R20, `(.L_x_123) ;  /* 0x000000001014794e */ /* 0x000fee0000000000 */
[----:B---34-:R-:W-:Y:S05]  /*7240*/  CALL.ABS.NOINC R2 ;  /* 0x0000000002007343 */ /* 0x018fea0003c00000 */
.L_x_123:
[----:B------:R-:W-:Y:S01]  /*7250*/  ISETP.NE.AND P6, PT, R61, RZ, PT ;  /* 0x000000ff3d00720c */ /* 0x000fe20003fc5270 */
[----:B------:R-:W-:Y:S05]  /*7260*/  WARPSYNC.ALL ;  /* 0x0000000000007948 */ /* 0x000fea0003800000 */
[----:B------:R-:W-:Y:S01]  /*7270*/  R2UR UR4, R25 ;  /* 0x00000000190472ca */ /* 0x000fe200000e0000 */
[----:B---34-:R-:W-:Y:S01]  /*7280*/  HADD2.F32 R3, -RZ, R28.H0_H0 ;  /* 0x2000001cff037230 */ /* 0x018fe20000004100 */
[----:B------:R-:W-:Y:S01]  /*7290*/  ISETP.NE.AND P0, PT, R60, RZ, PT ;  /* 0x000000ff3c00720c */ /* 0x000fe20003f05270 */
[----:B------:R-:W-:Y:S01]  /*72a0*/  HADD2.F32 R20, -RZ, R30.H0_H0 ;  /* 0x2000001eff147230 */ /* 0x000fe20000004100 */
[----:B------:R-:W-:Y:S09]  /*72b0*/  BSSY.RECONVERGENT B0, `(.L_x_124) ;  /* 0x0000058000007945 */ /* 0x000ff20003800200 */
[----:B-1----:R-:W1:Y:S02]  /*72c0*/  LDTM.x16 R4, tmem[UR4+0x10] ;  /* 0x00001004000479ee */ /* 0x002e640008240000 */
[C---:B-1----:R-:W-:Y:S01]  /*72d0*/  FMUL R0, R24.reuse, R4 ;  /* 0x0000000418007220 */ /* 0x042fe20000400000 */
[----:B------:R-:W-:Y:S02]  /*72e0*/  HADD2.F32 R4, -RZ, R28.H1_H1 ;  /* 0x3000001cff047230 */ /* 0x000fe40000004100 */
[C---:B------:R-:W-:Y:S01]  /*72f0*/  FMUL R2, R24.reuse, R5 ;  /* 0x0000000518027220 */ /* 0x040fe20000400000 */
[--C-:B------:R-:W-:Y:S02]  /*7300*/  HADD2.F32 R5, -RZ, R29.reuse.H0_H0 ;  /* 0x2000001dff057230 */ /* 0x100fe40000004100 */
[C---:B------:R-:W-:Y:S01]  /*7310*/  FFMA R0, R27.reuse, R3, R0 ;  /* 0x000000031b007223 */ /* 0x040fe20000000000 */
[C---:B------:R-:W-:Y:S01]  /*7320*/  FMUL R3, R24.reuse, R6 ;  /* 0x0000000618037220 */ /* 0x040fe20000400000 */
[----:B------:R-:W-:Y:S02]  /*7330*/  HADD2.F32 R6, -RZ, R29.H1_H1 ;  /* 0x3000001dff067230 */ /* 0x000fe40000004100 */
[C---:B------:R-:W-:Y:S01]  /*7340*/  FFMA R2, R27.reuse, R4, R2 ;  /* 0x000000041b027223 */ /* 0x040fe20000000002 */
[C---:B------:R-:W-:Y:S01]  /*7350*/  FMUL R7, R24.reuse, R7 ;  /* 0x0000000718077220 */ /* 0x040fe20000400000 */
[C---:B------:R-:W-:Y:S01]  /*7360*/  FFMA R3, R27.reuse, R5, R3 ;  /* 0x000000051b037223 */ /* 0x040fe20000000003 */
[C---:B------:R-:W-:Y:S01]  /*7370*/  FMUL R4, R24.reuse, R8 ;  /* 0x0000000818047220 */ /* 0x040fe20000400000 */
[----:B------:R-:W-:Y:S01]  /*7380*/  FMUL R5, R24, R9 ;  /* 0x0000000918057220 */ /* 0x000fe20000400000 */
[----:B------:R-:W-:Y:S01]  /*7390*/  F2FP.F16.F32.PACK_AB R32, R2, R0 ;  /* 0x000000000220723e */ /* 0x000fe200000000ff */
[C---:B------:R-:W-:Y:S01]  /*73a0*/  FFMA R7, R27.reuse, R6, R7 ;  /* 0x000000061b077223 */ /* 0x040fe20000000007 */
[----:B------:R-:W-:Y:S02]  /*73b0*/  HADD2.F32 R0, -RZ, R30.H1_H1 ;  /* 0x3000001eff007230 */ /* 0x000fe40000004100 */
[----:B------:R-:W-:Y:S01]  /*73c0*/  FFMA R4, R27, R20, R4 ;  /* 0x000000141b047223 */ /* 0x000fe20000000004 */
[--C-:B------:R-:W-:Y:S02]  /*73d0*/  HADD2.F32 R2, -RZ, R31.reuse.H0_H0 ;  /* 0x2000001fff027230 */ /* 0x100fe40000004100 */
[C---:B------:R-:W-:Y:S01]  /*73e0*/  FMUL R6, R24.reuse, R10 ;  /* 0x0000000a18067220 */ /* 0x040fe20000400000 */
[----:B------:R-:W-:Y:S01]  /*73f0*/  F2FP.F16.F32.PACK_AB R33, R7, R3 ;  /* 0x000000030721723e */ /* 0x000fe200000000ff */
[----:B------:R-:W-:Y:S02]  /*7400*/  HADD2.F32 R3, -RZ, R31.H1_H1 ;  /* 0x3000001fff037230 */ /* 0x000fe40000004100 */
[C---:B------:R-:W-:Y:S01]  /*7410*/  FFMA R5, R27.reuse, R0, R5 ;  /* 0x000000001b057223 */ /* 0x040fe20000000005 */
[C---:B------:R-:W-:Y:S01]  /*7420*/  FMUL R11, R24.reuse, R11 ;  /* 0x0000000b180b7220 */ /* 0x040fe20000400000 */
[--C-:B------:R-:W-:Y:S02]  /*7430*/  HADD2.F32 R7, -RZ, R36.reuse.H0_H0 ;  /* 0x20000024ff077230 */ /* 0x100fe40000004100 */
[C---:B------:R-:W-:Y:S01]  /*7440*/  FMUL R8, R24.reuse, R12 ;  /* 0x0000000c18087220 */ /* 0x040fe20000400000 */
[----:B------:R-:W-:Y:S02]  /*7450*/  HADD2.F32 R0, -RZ, R36.H1_H1 ;  /* 0x30000024ff007230 */ /* 0x000fe40000004100 */
[C---:B------:R-:W-:Y:S01]  /*7460*/  FMUL R9, R24.reuse, R13 ;  /* 0x0000000d18097220 */ /* 0x040fe20000400000 */
[C---:B------:R-:W-:Y:S01]  /*7470*/  FFMA R6, R27.reuse, R2, R6 ;  /* 0x000000021b067223 */ /* 0x040fe20000000006 */
[C---:B------:R-:W-:Y:S01]  /*7480*/  FFMA R11, R27.reuse, R3, R11 ;  /* 0x000000031b0b7223 */ /* 0x040fe2000000000b */
[C---:B------:R-:W-:Y:S01]  /*7490*/  FFMA R8, R27.reuse, R7, R8 ;  /* 0x000000071b087223 */ /* 0x040fe20000000008 */
[C---:B------:R-:W-:Y:S01]  /*74a0*/  FFMA R9, R27.reuse, R0, R9 ;  /* 0x000000001b097223 */ /* 0x040fe20000000009 */
[--C-:B------:R-:W-:Y:S02]  /*74b0*/  HADD2.F32 R2, -RZ, R37.reuse.H0_H0 ;  /* 0x20000025ff027230 */ /* 0x100fe40000004100 */
[C---:B------:R-:W-:Y:S01]  /*74c0*/  FMUL R10, R24.reuse, R14 ;  /* 0x0000000e180a7220 */ /* 0x040fe20000400000 */
[----:B------:R-:W-:Y:S02]  /*74d0*/  HADD2.F32 R0, -RZ, R37.H1_H1 ;  /* 0x30000025ff007230 */ /* 0x000fe40000004100 */
[C---:B------:R-:W-:Y:S01]  /*74e0*/  FMUL R15, R24.reuse, R15 ;  /* 0x0000000f180f7220 */ /* 0x040fe20000400000 */
[C---:B------:R-:W-:Y:S01]  /*74f0*/  FMUL R12, R24.reuse, R16 ;  /* 0x00000010180c7220 */ /* 0x040fe20000400000 */
[C---:B------:R-:W-:Y:S01]  /*7500*/  FFMA R10, R27.reuse, R2, R10 ;  /* 0x000000021b0a7223 */ /* 0x040fe2000000000a */
[--C-:B------:R-:W-:Y:S02]  /*7510*/  HADD2.F32 R2, -RZ, R38.reuse.H0_H0 ;  /* 0x20000026ff027230 */ /* 0x100fe40000004100 */
[----:B------:R-:W-:Y:S01]  /*7520*/  FFMA R15, R27, R0, R15 ;  /* 0x000000001b0f7223 */ /* 0x000fe2000000000f */
[----:B------:R-:W-:Y:S01]  /*7530*/  HADD2.F32 R0, -RZ, R38.H1_H1 ;  /* 0x30000026ff007230 */ /* 0x000fe20000004100 */
[----:B------:R-:W-:Y:S01]  /*7540*/  F2FP.F16.F32.PACK_AB R34, R5, R4 ;  /* 0x000000040522723e */ /* 0x000fe200000000ff */
        /* <DEDUP_REMOVED lines=14> */
[----:B------:R-:W-:Y:S02]  /*7630*/  F2FP.F16.F32.PACK_AB R11, R19, R14 ;  /* 0x0000000e130b723e */ /* 0x000fe400000000ff */
[----:B------:R-:W-:Y:S02]  /*7640*/  MOV R2, UR46 ;  /* 0x0000002e00027c02 */ /* 0x000fe40008000f00 */
[----:B------:R-:W-:Y:S01]  /*7650*/  MOV R0, UR47 ;  /* 0x0000002f00007c02 */ /* 0x000fe20008000f00 */
[----:B------:R1:W-:Y:S01]  /*7660*/  STS.128 [R62+0x1200], R8 ;  /* 0x001200083e007388 */ /* 0x0003e20000000c00 */
[----:B------:R-:W-:Y:S02]  /*7670*/  @P6 LEA R2, R2, UR43, 0x3 ;  /* 0x0000002b02026c11 */ /* 0x000fe4000f8e18ff */
[----:B------:R-:W-:Y:S02]  /*7680*/  @P6 SHF.L.U32 R3, R59, 0x1f, RZ ;  /* 0x0000001f3b036819 */ /* 0x000fe400000006ff */
[----:B------:R-:W-:Y:S01]  /*7690*/  @P6 IADD3 R2, PT, PT, R2, 0x50, RZ ;  /* 0x0000005002026810 */ /* 0x000fe20007ffe0ff */
[----:B------:R-:W-:Y:S01]  /*76a0*/  @!PT LDS RZ, [RZ] ;  /* 0x00000000fffff984 */ /* 0x000fe20000000800 */
[----:B------:R-:W-:Y:S01]  /*76b0*/  @!PT LDS RZ, [RZ] ;  /* 0x00000000fffff984 */ /* 0x000fe20000000800 */
[----:B------:R-:W-:Y:S01]  /*76c0*/  @!PT LDS RZ, [RZ] ;  /* 0x00000000fffff984 */ /* 0x000fe20000000800 */
[----:B------:R-:W-:Y:S01]  /*76d0*/  @!PT LDS RZ, [RZ] ;  /* 0x00000000fffff984 */ /* 0x000fe20000000800 */
[----:B------:R2:W-:Y:S06]  /*76e0*/  MEMBAR.ALL.CTA ;  /* 0x0000000000007992 */ /* 0x0005ec0000008000 */
[----:B--2---:R-:W2:Y:S01]  /*76f0*/  FENCE.VIEW.ASYNC.S ;  /* 0x00000000000073c6 */ /* 0x004ea20000000000 */
[----:B------:R-:W-:Y:S02]  /*7700*/  @P6 PRMT R0, R0, 0x654, R2 ;  /* 0x0000065400006816 */ /* 0x000fe40000000002 */
[----:B------:R-:W-:Y:S01]  /*7710*/  LEA R2, R26, UR43, 0x3 ;  /* 0x0000002b1a027c11 */ /* 0x000fe2000f8e18ff */
[----:B--2---:R-:W-:Y:S06]  /*7720*/  BAR.SYNC.DEFER_BLOCKING 0x1, 0x80 ;  /* 0x0042000000007b1d */ /* 0x004fec0000010000 */
[----:B------:R-:W-:Y:S05]  /*7730*/  @P0 BRA `(.L_x_125) ;  /* 0x00000000003c0947 */ /* 0x000fea0003800000 */
[----:B------:R-:W2:Y:S01]  /*7740*/  LDCU.64 UR6, c[0x0][0x348] ;  /* 0x00006900ff0677ac */ /* 0x000ea20008000a00 */
[----:B------:R-:W-:Y:S02]  /*7750*/  UIADD3 UR13, UPT, UPT, UR49, 0x10, URZ ;  /* 0x00000010310d7890 */ /* 0x000fe4000fffe0ff */
[----:B------:R-:W-:Y:S01]  /*7760*/  UIADD3 UR12, UPT, UPT, UR43, 0x1200, URZ ;  /* 0x000012002b0c7890 */ /* 0x000fe2000fffe0ff */
[----:B------:R-:W-:Y:S01]  /*7770*/  UMOV UR14, UR50 ;  /* 0x00000032000e7c82 */ /* 0x000fe20008000000 */
[----:B------:R-:W-:Y:S01]  /*7780*/  UMOV UR15, UR36 ;  /* 0x00000024000f7c82 */ /* 0x000fe20008000000 */
[----:B------:R-:W-:Y:S02]  /*7790*/  UIADD3 UR9, UPT, UPT, UR49, 0x50, URZ ;  /* 0x0000005031097890 */ /* 0x000fe4000fffe0ff */
[----:B------:R-:W-:Y:S01]  /*77a0*/  UIADD3 UR8, UPT, UPT, UR43, 0x1a00, URZ ;  /* 0x00001a002b087890 */ /* 0x000fe2000fffe0ff */
[----:B------:R-:W-:Y:S01]  /*77b0*/  UMOV UR10, UR50 ;  /* 0x00000032000a7c82 */ /* 0x000fe20008000000 */
[----:B------:R-:W-:Y:S01]  /*77c0*/  UMOV UR11, UR36 ;  /* 0x00000024000b7c82 */ /* 0x000fe20008000000 */
[----:B--2---:R-:W-:Y:S04]  /*77d0*/  UIADD3 UR4, UP0, UPT, UR6, 0x680, URZ ;  /* 0x0000068006047890 */ /* 0x004fe8000ff1e0ff */
[----:B------:R-:W-:Y:S09]  /*77e0*/  UIADD3.X UR5, UPT, UPT, URZ, UR7, URZ, UP0, !UPT ;  /* 0x00000007ff057290 */ /* 0x000ff200087fe4ff */
[----:B------:R2:W-:Y:S01]  /*77f0*/  UTMASTG.3D [UR12], [UR4] ;  /* 0x0000000c040073b5 */ /* 0x0005e20008010000 */
[----:B------:R2:W-:Y:S01]  /*7800*/  UTMASTG.3D [UR8], [UR4] ;  /* 0x00000008040073b5 */ /* 0x0005e20008010000 */
[----:B------:R0:W-:Y:S01]  /*7810*/  UTMACMDFLUSH ;  /* 0x00000000000079b7 */ /* 0x0001e20000000000 */
[----:B--2---:R-:W-:Y:S04]  /*7820*/  DEPBAR.LE SB0, 0x1 ;  /* 0x000080400000791a */ /* 0x004fe80000000000 */
.L_x_125:
[----:B------:R-:W-:Y:S05]  /*7830*/  BSYNC.RECONVERGENT B0 ;  /* 0x0000000000007941 */ /* 0x000fea0003800200 */
.L_x_124:
[----:B------:R-:W-:Y:S01]  /*7840*/  BAR.SYNC.DEFER_BLOCKING 0x1, 0x80 ;  /* 0x0042000000007b1d */ /* 0x000fe20000010000 */
[----:B------:R-:W-:Y:S04]  /*7850*/  UIADD3 UR4, UPT, UPT, UR46, 0x1, URZ ;  /* 0x000000012e047890 */ /* 0x000fe8000fffe0ff */
[----:B------:R-:W-:Y:S04]  /*7860*/  UISETP.NE.AND UP0, UPT, UR4, 0x4, UPT ;  /* 0x000000040400788c */ /* 0x000fe8000bf05270 */
[----:B------:R-:W-:Y:S01]  /*7870*/  USEL UR44, UR4, URZ, UP0 ;  /* 0x000000ff042c7287 */ /* 0x000fe20008000000 */
[----:B------:R2:W-:Y:S01]  /*7880*/  @P6 SYNCS.ARRIVE.TRANS64.RED.A1T0 RZ, [R0+URZ], RZ ;  /* 0x000000ff00ff69a7 */ /* 0x0005e200081004ff */
[----:B------:R-:W-:Y:S01]  /*7890*/  BSSY B1, `(.L_x_126) ;  /* 0x0000013000017945 */ /* 0x000fe20003800000 */
[----:B------:R-:W3:Y:S02]  /*78a0*/  @P6 SYNCS.PHASECHK.TRANS64.TRYWAIT P0, [R2+URZ+0x30], R3 ;  /* 0x00003003020065a7 */ /* 0x000ee400080011ff */
[----:B---3--:R-:W-:Y:S01]  /*78b0*/  @P6 SEL R63, RZ, 0x1, !P0 ;  /* 0x00000001ff3f6807 */ /* 0x008fe20004000000 */
[----:B--2---:R-:W-:Y:S06]  /*78c0*/  @!P6 BRA `(.L_x_127) ;  /* 0x00000000003ce947 */ /* 0x004fec0003800000 */
[----:B------:R-:W-:Y:S01]  /*78d0*/  ISETP.NE.AND P1, PT, R64, RZ, PT ;  /* 0x000000ff4000720c */ /* 0x000fe20003f25270 */
[----:B------:R-:W-:Y:S01]  /*78e0*/  BSSY B0, `(.L_x_128) ;  /* 0x0000009000007945 */ /* 0x000fe20003800000 */
[----:B------:R-:W-:Y:S11]  /*78f0*/  ISETP.NE.AND P0, PT, R63, RZ, PT ;  /* 0x000000ff3f00720c */ /* 0x000ff60003f05270 */
[----:B------:R-:W-:Y:S05]  /*7900*/  @P1 IMAD R3, R26, 0x1000, R56 ;  /* 0x000010001a031824 */ /* 0x000fea00078e0238 */
[----:B------:R-:W-:Y:S05]  /*7910*/  @P1 IADD3 R0, PT, PT, R3, UR43, RZ ;  /* 0x0000002b03001c10 */ /* 0x000fea000fffe0ff */
[----:B------:R-:W-:Y:S01]  /*7920*/  @P1 IMAD.IADD R0, R65, 0x1, R0 ;  /* 0x0000000141001824 */ /* 0x000fe200078e0200 */
[----:B------:R-:W-:Y:S06]  /*7930*/  @P0 BRA `(.L_x_129) ;  /* 0x00000000000c0947 */ /* 0x000fec0003800000 */
[----:B------:R-:W-:Y:S04]  /*7940*/  SHF.L.U32 R4, R59, 0x1f, RZ ;  /* 0x0000001f3b047819 */ /* 0x000fe800000006ff */
[----:B------:R-:W2:Y:S02]  /*7950*/  SYNCS.PHASECHK.TRANS64.TRYWAIT P0, [R2+URZ+0x30], R4 ;  /* 0x00003004020075a7 */ /* 0x000ea400080011ff */
[----:B--2---:R-:W-:Y:S05]  /*7960*/  @!P0 BRA `(.L_x_130) ;  /* 0x0000001c00e88947 */ /* 0x004fea0003800000 */
.L_x_129:
[----:B------:R-:W-:Y:S05]  /*7970*/  BSYNC B0 ;  /* 0x0000000000007941 */ /* 0x000fea0003800000 */
.L_x_128:
[----:B------:R-:W-:Y:S02]  /*7980*/  ISETP.NE.AND P0, PT, R64, RZ, PT ;  /* 0x000000ff4000720c */ /* 0x000fe40003f05270 */
[----:B------:R-:W-:Y:S11]  /*7990*/  IADD3 R26, PT, PT, R26, 0x1, RZ ;  /* 0x000000011a1a7810 */ /* 0x000ff60007ffe0ff */
[----:B------:R3:W4:Y:S04]  /*79a0*/  @P0 LDS.128 R28, [R3+UR43+0x200] ;  /* 0x0002002b031c0984 */ /* 0x0007280008000c00 */
[----:B------:R3:W1:Y:S02]  /*79b0*/  @P0 LDS.128 R36, [R0+0x200] ;  /* 0x0002000000240984 */ /* 0x0006640000000c00 */
.L_x_127:
[----:B------:R-:W-:Y:S05]  /*79c0*/  BSYNC B1 ;  /* 0x0000000000017941 */ /* 0x000fea0003800000 */
.L_x_126:
[----:B---3--:R-:W-:Y:S05]  /*79d0*/  VIADD R0, R25, 0x20 ;  /* 0x0000002019007836 */ /* 0x008fea0000000000 */
[----:B------:R-:W-:Y:S04]  /*79e0*/  SHF.R.U32.HI R0, RZ, 0x15, R0 ;  /* 0x00000015ff007819 */ /* 0x000fe80000011600 */
[----:B------:R-:W-:Y:S11]  /*79f0*/  LOP3.LUT P0, RZ, R0, 0x3, R47, 0x48, !PT ;  /* 0x0000000300ff7812 */ /* 0x000ff6000780482f */
[----:B------:R-:W-:Y:S02]  /*7a00*/  @!UPT UIADD3 URZ, UPT, UPT, URZ, URZ, URZ ;  /* 0x000000fffffff290 */ /* 0x000fe4000fffe0ff */
[----:B------:R-:W-:Y:S05]  /*7a10*/  @!P0 BRA `(.L_x_131) ;  /* 0x0000000000408947 */ /* 0x000fea0003800000 */
[----:B------:R-:W3:Y:S01]  /*7a20*/  LDCU.64 UR8, c[0x4][0x70] ;  /* 0x01000e00ff0877ac */ /* 0x000ee20008000a00 */
[----:B------:R-:W-:Y:S01]  /*7a30*/  MOV R3, 0x0 ;  /* 0x0000000000037802 */ /* 0x000fe20000000f00 */
[----:B------:R-:W-:Y:S02]  /*7a40*/  HFMA2 R12, -RZ, RZ, 0, 5.9604644775390625e-08 ;  /* 0x00000001ff0c7431 */ /* 0x000fe400000001ff */
[----:B-1----:R-:W-:Y:S02]  /*7a50*/  IMAD.MOV.U32 R8, RZ, RZ, 0x192 ;  /* 0x00000192ff087424 */ /* 0x002fe400078e00ff */
[----:B------:R-:W-:Y:S01]  /*7a60*/  IMAD.MOV.U32 R13, RZ, RZ, RZ ;  /* 0x000000ffff0d7224 */ /* 0x000fe200078e00ff */
[----:B------:R-:W1:Y:S01]  /*7a70*/  LDCU.64 UR6, c[0x4][0x78] ;  /* 0x01000f00ff0677ac */ /* 0x000e620008000a00 */
[----:B--2---:R-:W2:Y:S01]  /*7a80*/  LDC.64 R2, c[0x4][R3] ;  /* 0x0100000003027b82 */ /* 0x004ea20000000a00 */
[----:B------:R-:W5:Y:S01]  /*7a90*/  LDCU.64 UR4, c[0x4][0x10] ;  /* 0x01000200ff0477ac */ /* 0x000f620008000a00 */
[----:B---3--:R-:W-:Y:S01]  /*7aa0*/  MOV R5, UR9 ;  /* 0x0000000900057c02 */ /* 0x008fe20008000f00 */
[----:B------:R-:W-:Y:S01]  /*7ab0*/  IMAD.U32 R4, RZ, RZ, UR8 ;  /* 0x00000008ff047e24 */ /* 0x000fe2000f8e00ff */
[----:B-1----:R-:W-:Y:S01]  /*7ac0*/  MOV R7, UR7 ;  /* 0x0000000700077c02 */ /* 0x002fe20008000f00 */
[----:B------:R-:W-:Y:S01]  /*7ad0*/  IMAD.U32 R6, RZ, RZ, UR6 ;  /* 0x00000006ff067e24 */ /* 0x000fe2000f8e00ff */
[----:B-----5:R-:W-:Y:S01]  /*7ae0*/  MOV R11, UR5 ;  /* 0x00000005000b7c02 */ /* 0x020fe20008000f00 */
[----:B------:R-:W-:Y:S02]  /*7af0*/  IMAD.U32 R10, RZ, RZ, UR4 ;  /* 0x00000004ff0a7e24 */ /* 0x000fe4000f8e00ff */
[----:B------:R-:W-:Y:S07]  /*7b00*/  LEPC R20, `(.L_x_131) ;  /* 0x000000001014794e */ /* 0x000fee0000000000 */
[----:B--2-4-:R-:W-:Y:S05]  /*7b10*/  CALL.ABS.NOINC R2 ;  /* 0x0000000002007343 */ /* 0x014fea0003c00000 */
.L_x_131:
[----:B------:R-:W-:Y:S01]  /*7b20*/  ISETP.NE.AND P6, PT, R61, RZ, PT ;  /* 0x000000ff3d00720c */ /* 0x000fe20003fc5270 */
[----:B------:R-:W-:Y:S05]  /*7b30*/  WARPSYNC.ALL ;  /* 0x0000000000007948 */ /* 0x000fea0003800000 */
[----:B------:R-:W-:Y:S01]  /*7b40*/  R2UR UR4, R25 ;  /* 0x00000000190472ca */ /* 0x000fe200000e0000 */
[----:B----4-:R-:W-:Y:S01]  /*7b50*/  HADD2.F32 R3, -RZ, R28.H0_H0 ;  /* 0x2000001cff037230 */ /* 0x010fe20000004100 */
[----:B------:R-:W-:Y:S01]  /*7b60*/  ISETP.NE.AND P0, PT, R60, RZ, PT ;  /* 0x000000ff3c00720c */ /* 0x000fe20003f05270 */
[----:B------:R-:W-:Y:S01]  /*7b70*/  HADD2.F32 R20, -RZ, R30.H0_H0 ;  /* 0x2000001eff147230 */ /* 0x000fe20000004100 */
[----:B------:R-:W-:Y:S09]  /*7b80*/  BSSY.RECONVERGENT B0, `(.L_x_132) ;  /* 0x0000058000007945 */ /* 0x000ff20003800200 */
[----:B-12---:R-:W1:Y:S02]  /*7b90*/  LDTM.x16 R4, tmem[UR4+0x20] ;  /* 0x00002004000479ee */ /* 0x006e640008240000 */
        /* <DEDUP_REMOVED lines=59> */
[----:B------:R-:W-:Y:S02]  /*7f50*/  LEA R3, R26, UR43, 0x3 ;  /* 0x0000002b1a037c11 */ /* 0x000fe4000f8e18ff */
        /* <DEDUP_REMOVED lines=8> */
[----:B------:R-:W-:Y:S01]  /*7fe0*/  @P6 SHF.L.U32 R2, R59, 0x1f, RZ ;  /* 0x0000001f3b026819 */ /* 0x000fe200000006ff */
        /* <DEDUP_REMOVED lines=17> */
.L_x_133:
[----:B------:R-:W-:Y:S05]  /*8100*/  BSYNC.RECONVERGENT B0 ;  /* 0x0000000000007941 */ /* 0x000fea0003800200 */
.L_x_132:
        /* <DEDUP_REMOVED lines=19> */
.L_x_137:
[----:B------:R-:W-:Y:S05]  /*8240*/  BSYNC B0 ;  /* 0x0000000000007941 */ /* 0x000fea0003800000 */
.L_x_136:
[----:B------:R-:W-:Y:S11]  /*8250*/  ISETP.NE.AND P0, PT, R64, RZ, PT ;  /* 0x000000ff4000720c */ /* 0x000ff60003f05270 */
[----:B------:R-:W-:Y:S02]  /*8260*/  @!UPT UIADD3 URZ, UPT, UPT, URZ, URZ, URZ ;  /* 0x000000fffffff290 */ /* 0x000fe4000fffe0ff */
[----:B------:R3:W4:Y:S04]  /*8270*/  @P0 LDS.128 R28, [R26+UR43+0x200] ;  /* 0x0002002b1a1c0984 */ /* 0x0007280008000c00 */
[----:B------:R3:W1:Y:S02]  /*8280*/  @P0 LDS.128 R36, [R65+0x200] ;  /* 0x0002000041240984 */ /* 0x0006640000000c00 */
.L_x_135:
[----:B------:R-:W-:Y:S05]  /*8290*/  BSYNC B1 ;  /* 0x0000000000017941 */ /* 0x000fea0003800000 */
.L_x_134:
[----:B--2---:R-:W-:Y:S05]  /*82a0*/  VIADD R0, R25, 0x30 ;  /* 0x0000003019007836 */ /* 0x004fea0000000000 */
[----:B------:R-:W-:Y:S04]  /*82b0*/  SHF.R.U32.HI R0, RZ, 0x15, R0 ;  /* 0x00000015ff007819 */ /* 0x000fe80000011600 */
[----:B------:R-:W-:Y:S11]  /*82c0*/  LOP3.LUT P0, RZ, R0, 0x3, R47, 0x48, !PT ;  /* 0x0000000300ff7812 */ /* 0x000ff6000780482f */
[----:B------:R-:W-:Y:S02]  /*82d0*/  @!UPT UIADD3 URZ, UPT, UPT, URZ, URZ, URZ ;  /* 0x000000fffffff290 */ /* 0x000fe4000fffe0ff */
[----:B------:R-:W-:Y:S05]  /*82e0*/  @!P0 BRA `(.L_x_139) ;  /* 0x0000000000408947 */ /* 0x000fea0003800000 */
[----:B------:R-:W2:Y:S01]  /*82f0*/  LDCU.64 UR8, c[0x4][0x70] ;  /* 0x01000e00ff0877ac */ /* 0x000ea20008000a00 */
[----:B------:R-:W-:Y:S01]  /*8300*/  MOV R3, 0x0 ;  /* 0x0000000000037802 */ /* 0x000fe20000000f00 */
        /* <DEDUP_REMOVED lines=14> */
.L_x_139:
[----:B------:R-:W-:Y:S01]  /*83f0*/  ISETP.NE.AND P0, PT, R60, RZ, PT ;  /* 0x000000ff3c00720c */ /* 0x000fe20003f05270 */
[----:B------:R-:W-:Y:S05]  /*8400*/  WARPSYNC.ALL ;  /* 0x0000000000007948 */ /* 0x000fea0003800000 */
[----:B------:R-:W-:Y:S01]  /*8410*/  R2UR UR4, R25 ;  /* 0x00000000190472ca */ /* 0x000fe200000e0000 */
[--C-:B----4-:R-:W-:Y:S01]  /*8420*/  HADD2.F32 R20, -RZ, R28.reuse.H0_H0 ;  /* 0x2000001cff147230 */ /* 0x110fe20000004100 */
[----:B------:R-:W-:Y:S01]  /*8430*/  IADD3 R53, PT, PT, R53, 0xc0, RZ ;  /* 0x000000c035357810 */ /* 0x000fe20007ffe0ff */
[----:B------:R-:W-:Y:S01]  /*8440*/  HADD2.F32 R21, -RZ, R28.H1_H1 ;  /* 0x3000001cff157230 */ /* 0x000fe20000004100 */
[----:B------:R-:W-:Y:S01]  /*8450*/  BSSY.RECONVERGENT B0, `(.L_x_140) ;  /* 0x0000054000007945 */ /* 0x000fe20003800200 */
[--C-:B------:R-:W-:Y:S01]  /*8460*/  HADD2.F32 R25, -RZ, R29.reuse.H0_H0 ;  /* 0x2000001dff197230 */ /* 0x100fe20000004100 */
[----:B------:R-:W-:Y:S01]  /*8470*/  LOP3.LUT R53, R53, 0xfefffff8, RZ, 0xc0, !PT ;  /* 0xfefffff835357812 */ /* 0x000fe200078ec0ff */
[----:B---3--:R-:W-:Y:S02]  /*8480*/  HADD2.F32 R26, -RZ, R29.H1_H1 ;  /* 0x3000001dff1a7230 */ /* 0x008fe40000004100 */
[--C-:B------:R-:W-:Y:S02]  /*8490*/  HADD2.F32 R28, -RZ, R30.reuse.H0_H0 ;  /* 0x2000001eff1c7230 */ /* 0x100fe40000004100 */
[----:B------:R-:W-:Y:S02]  /*84a0*/  HADD2.F32 R29, -RZ, R30.H1_H1 ;  /* 0x3000001eff1d7230 */ /* 0x000fe40000004100 */
[----:B-1----:R-:W1:Y:S01]  /*84b0*/  LDTM.x16 R4, tmem[UR4+0x30] ;  /* 0x00003004000479ee */ /* 0x002e620008240000 */
[----:B------:R-:W-:Y:S01]  /*84c0*/  NOP ;  /* 0x0000000000007918 */ /* 0x000fe20000000000 */
[----:B-1----:R1:W-:Y:S01]  /*84d0*/  SYNCS.ARRIVE.TRANS64.RED.A1T0 RZ, [R53+URZ], RZ ;  /* 0x000000ff35ff79a7 */ /* 0x0023e200081004ff */
[--C-:B------:R-:W-:Y:S02]  /*84e0*/  HADD2.F32 R30, -RZ, R31.reuse.H0_H0 ;  /* 0x2000001fff1e7230 */ /* 0x100fe40000004100 */
[----:B------:R-:W-:Y:S02]  /*84f0*/  HADD2.F32 R31, -RZ, R31.H1_H1 ;  /* 0x3000001fff1f7230 */ /* 0x000fe40000004100 */
        /* <DEDUP_REMOVED lines=8> */
[C---:B------:R-:W-:Y:S01]  /*8580*/  FMUL R4, R24.reuse, R4 ;  /* 0x0000000418047220 */ /* 0x040fe20000400000 */
[C---:B------:R-:W-:Y:S01]  /*8590*/  FMUL R5, R24.reuse, R5 ;  /* 0x0000000518057220 */ /* 0x040fe20000400000 */
[C---:B------:R-:W-:Y:S01]  /*85a0*/  FMUL R6, R24.reuse, R6 ;  /* 0x0000000618067220 */ /* 0x040fe20000400000 */
[C---:B------:R-:W-:Y:S01]  /*85b0*/  FMUL R7, R24.reuse, R7 ;  /* 0x0000000718077220 */ /* 0x040fe20000400000 */
[C---:B------:R-:W-:Y:S01]  /*85c0*/  FFMA R4, R27.reuse, R20, R4 ;  /* 0x000000141b047223 */ /* 0x040fe20000000004 */
        /* <DEDUP_REMOVED lines=15> */
[C---:B------:R-:W-:Y:S01]  /*86c0*/  FMUL R12, R24.reuse, R16 ;  /* 0x00000010180c7220 */ /* 0x040fe20000400000 */
[C---:B------:R-:W-:Y:S01]  /*86d0*/  FFMA R0, R27.reuse, R32, R0 ;  /* 0x000000201b007223 */ /* 0x040fe20000000000 */
[C---:B------:R-:W-:Y:S01]  /*86e0*/  FMUL R13, R24.reuse, R17 ;  /* 0x00000011180d7220 */ /* 0x040fe20000400000 */
[----:B------:R-:W-:Y:S01]  /*86f0*/  FFMA R2, R27, R33, R2 ;  /* 0x000000211b027223 */ /* 0x000fe20000000002 */
[----:B------:R-:W-:Y:S01]  /*8700*/  F2FP.F16.F32.PACK_AB R4, R5, R4 ;  /* 0x000000040504723e */ /* 0x000fe200000000ff */
[C---:B------:R-:W-:Y:S01]  /*8710*/  FMUL R14, R24.reuse, R18 ;  /* 0x00000012180e7220 */ /* 0x040fe20000400000 */
[----:B------:R-:W-:Y:S01]  /*8720*/  FFMA R3, R27, R34, R3 ;  /* 0x000000221b037223 */ /* 0x000fe20000000003 */
[----:B------:R-:W-:Y:S01]  /*8730*/  F2FP.F16.F32.PACK_AB R5, R7, R6 ;  /* 0x000000060705723e */ /* 0x000fe200000000ff */
[----:B------:R-:W-:Y:S01]  /*8740*/  FFMA R15, R27, R35, R15 ;  /* 0x000000231b0f7223 */ /* 0x000fe2000000000f */
[----:B------:R-:W-:Y:S01]  /*8750*/  FMUL R19, R24, R19 ;  /* 0x0000001318137220 */ /* 0x000fe20000400000 */
[----:B------:R-:W-:Y:S01]  /*8760*/  F2FP.F16.F32.PACK_AB R6, R9, R8 ;  /* 0x000000080906723e */ /* 0x000fe200000000ff */
[----:B------:R-:W-:Y:S01]  /*8770*/  FFMA R12, R27, R36, R12 ;  /* 0x000000241b0c7223 */ /* 0x000fe2000000000c */
[----:B------:R-:W-:Y:S01]  /*8780*/  F2FP.F16.F32.PACK_AB R7, R11, R10 ;  /* 0x0000000a0b07723e */ /* 0x000fe200000000ff */
[C---:B------:R-:W-:Y:S01]  /*8790*/  FFMA R13, R27.reuse, R37, R13 ;  /* 0x000000251b0d7223 */ /* 0x040fe2000000000d */
[C---:B------:R-:W-:Y:S01]  /*87a0*/  FFMA R14, R27.reuse, R38, R14 ;  /* 0x000000261b0e7223 */ /* 0x040fe2000000000e */
[----:B------:R-:W-:Y:S01]  /*87b0*/  FFMA R19, R27, R39, R19 ;  /* 0x000000271b137223 */ /* 0x000fe20000000013 */
[----:B------:R-:W-:Y:S01]  /*87c0*/  F2FP.F16.F32.PACK_AB R16, R2, R0 ;  /* 0x000000000210723e */ /* 0x000fe200000000ff */
[----:B------:R1:W-:Y:S01]  /*87d0*/  STS.128 [R56+UR43+0x3200], R4 ;  /* 0x0032000438007988 */ /* 0x0003e20008000c2b */
        /* <DEDUP_REMOVED lines=27> */
.L_x_141:
[----:B------:R-:W-:Y:S05]  /*8990*/  BSYNC.RECONVERGENT B0 ;  /* 0x0000000000007941 */ /* 0x000fea0003800200 */
.L_x_140:
[----:B------:R-:W-:Y:S01]  /*89a0*/  BAR.SYNC.DEFER_BLOCKING 0x1, 0x80 ;  /* 0x0042000000007b1d */ /* 0x000fe20000010000 */
[----:B------:R-:W-:Y:S01]  /*89b0*/  UISETP.NE.AND UP0, UPT, UR52, -0x4, UPT ;  /* 0xfffffffc3400788c */ /* 0x000fe2000bf05270 */
[----:B------:R-:W-:Y:S08]  /*89c0*/  IADD3 R22, PT, PT, R22, 0x1, RZ ;  /* 0x0000000116167810 */ /* 0x000ff00007ffe0ff */
[----:B------:R-:W-:Y:S05]  /*89d0*/  BRA.U !UP0, `(.L_x_142) ;  /* 0x0000000108287547 */ /* 0x000fea000b800000 */
[----:B------:R-:W-:Y:S01]  /*89e0*/  ISETP.NE.AND P0, PT, R61, RZ, PT ;  /* 0x000000ff3d00720c */ /* 0x000fe20003f05270 */
[----:B------:R-:W-:Y:S01]  /*89f0*/  IMAD.U32 R2, RZ, RZ, UR46 ;  /* 0x0000002eff027e24 */ /* 0x000fe2000f8e00ff */
[----:B------:R-:W-:Y:S01]  /*8a00*/  UIADD3 UR4, UPT, UPT, UR46, 0x1, URZ ;  /* 0x000000012e047890 */ /* 0x000fe2000fffe0ff */
[----:B------:R-:W-:Y:S03]  /*8a10*/  IMAD.U32 R0, RZ, RZ, UR47 ;  /* 0x0000002fff007e24 */ /* 0x000fe6000f8e00ff */
[----:B------:R-:W-:Y:S04]  /*8a20*/  UISETP.NE.AND UP0, UPT, UR4, 0x4, UPT ;  /* 0x000000040400788c */ /* 0x000fe8000bf05270 */
[----:B------:R-:W-:Y:S03]  /*8a30*/  USEL UR46, UR4, URZ, UP0 ;  /* 0x000000ff042e7287 */ /* 0x000fe60008000000 */
[----:B------:R-:W-:Y:S05]  /*8a40*/  @P0 LEA R2, R2, UR43, 0x3 ;  /* 0x0000002b02020c11 */ /* 0x000fea000f8e18ff */
[----:B------:R-:W-:Y:S05]  /*8a50*/  @P0 VIADD R2, R2, 0x50 ;  /* 0x0000005002020836 */ /* 0x000fea0000000000 */
[----:B------:R-:W-:Y:S04]  /*8a60*/  @P0 PRMT R0, R0, 0x654, R2 ;  /* 0x0000065400000816 */ /* 0x000fe80000000002 */
[----:B------:R2:W-:Y:S03]  /*8a70*/  @P0 SYNCS.ARRIVE.TRANS64.RED.A1T0 RZ, [R0+URZ], RZ ;  /* 0x000000ff00ff09a7 */ /* 0x0005e600081004ff */
.L_x_142:
[----:B------:R-:W-:Y:S01]  /*8a80*/  R2UR UR4, R50 ;  /* 0x00000000320472ca */ /* 0x000fe200000e0000 */
[----:B------:R-:W-:Y:S01]  /*8a90*/  UISETP.NE.AND UP0, UPT, UR62, URZ, UPT ;  /* 0x000000ff3e00728c */ /* 0x000fe2000bf05270 */
[----:B------:R-:W-:Y:S01]  /*8aa0*/  ISETP.NE.AND P0, PT, R55, 0x2, PT ;  /* 0x000000023700780c */ /* 0x000fe20003f05270 */
[----:B------:R-:W-:Y:S01]  /*8ab0*/  UIADD3 UR24, UPT, UPT, UR37, UR63, URZ ;  /* 0x0000003f25187290 */ /* 0x000fe2000fffe0ff */
[----:B------:R-:W-:Y:S01]  /*8ac0*/  ISETP.NE.AND P1, PT, R22, 0x4, PT ;  /* 0x000000041600780c */ /* 0x000fe20003f25270 */
[----:B------:R-:W-:Y:S01]  /*8ad0*/  UIADD3 UR52, UPT, UPT, UR52, 0x4, URZ ;  /* 0x0000000434347890 */ /* 0x000fe2000fffe0ff */
[----:B------:R-:W-:Y:S01]  /*8ae0*/  SEL R2, RZ, 0x1, P0 ;  /* 0x00000001ff027807 */ /* 0x000fe20000000000 */
[----:B------:R-:W-:Y:S01]  /*8af0*/  UMOV UR36, UR61 ;  /* 0x0000003d00247c82 */ /* 0x000fe20008000000 */
[----:B--2---:R-:W-:Y:S02]  /*8b00*/  SEL R0, RZ, 0x1, P1 ;  /* 0x00000001ff007807 */ /* 0x004fe40000800000 */
[----:B------:R-:W-:Y:S02]  /*8b10*/  LOP3.LUT R57, R57, R2, RZ, 0x3c, !PT ;  /* 0x0000000239397212 */ /* 0x000fe400078e3cff */
[----:B------:R-:W-:Y:S01]  /*8b20*/  LOP3.LUT R58, R58, R0, RZ, 0x3c, !PT ;  /* 0x000000003a3a7212 */ /* 0x000fe200078e3cff */
[----:B------:R-:W-:Y:S01]  /*8b30*/  UIADD3 UR20, UPT, UPT, UR38, UR4, URZ ;  /* 0x0000000426147290 */ /* 0x000fe2000fffe0ff */
[----:B------:R-:W-:Y:S02]  /*8b40*/  SEL R55, R55, RZ, P0 ;  /* 0x000000ff37377207 */ /* 0x000fe40000000000 */
[----:B------:R-:W-:Y:S01]  /*8b50*/  SEL R22, R22, RZ, P1 ;  /* 0x000000ff16167207 */ /* 0x000fe20000800000 */
[----:B------:R-:W-:Y:S08]  /*8b60*/  BRA.U UP0, `(.L_x_143) ;  /* 0xffffffcd005c7547 */ /* 0x000ff0000b83ffff */
[----:B------:R-:W-:-:S13]  /*8b70*/  R2UR UR4, R51 ;  /* 0x00000000330472ca */ /* 0x000fda00000e0000 */
[----:B------:R-:W-:-:S09]  /*8b80*/  UISETP.NE.AND UP0, UPT, UR4, URZ, UPT ;  /* 0x000000ff0400728c */ /* 0x000fd2000bf05270 */
[----:B------:R-:W-:Y:S05]  /*8b90*/  BRA.U !UP0, `(.L_x_144) ;  /* 0x0000000108487547 */ /* 0x000fea000b800000 */
[----:B------:R-:W2:Y:S02]  /*8ba0*/  LDCU.64 UR4, c[0x0][0x890] ;  /* 0x00011200ff0477ac */ /* 0x000ea40008000a00 */
[----:B--2---:R-:W-:-:S04]  /*8bb0*/  UISETP.NE.U32.AND UP0, UPT, UR4, URZ, UPT ;  /* 0x000000ff0400728c */ /* 0x004fc8000bf05070 */
[----:B------:R-:W-:-:S09]  /*8bc0*/  UISETP.NE.AND.EX UP0, UPT, UR5, URZ, UPT, UP0 ;  /* 0x000000ff0500728c */ /* 0x000fd2000bf05300 */
[----:B------:R-:W-:Y:S05]  /*8bd0*/  BRA.U UP0, `(.L_x_145) ;  /* 0x00000001000c7547 */ /* 0x000fea000b800000 */
[----:B------:R-:W-:-:S13]  /*8be0*/  FSETP.NEU.AND P0, PT, R27, RZ, PT ;  /* 0x000000ff1b00720b */ /* 0x000fda0003f0d000 */
[----:B------:R-:W-:Y:S05]  /*8bf0*/  @!P0 EXIT ;  /* 0x000000000000894d */ /* 0x000fea0003800000 */
[----:B------:R-:W-:Y:S05]  /*8c00*/  BRA `(.L_x_144) ;  /* 0x00000000002c7947 */ /* 0x000fea0003800000 */
.L_x_145:
[----:B------:R-:W-:Y:S01]  /*8c10*/  ISETP.NE.AND P0, PT, R54, RZ, PT ;  /* 0x000000ff3600720c */ /* 0x000fe20003f05270 */
[----:B------:R-:W-:-:S12]  /*8c20*/  BSSY.RECONVERGENT B0, `(.L_x_144) ;  /* 0x0000009000007945 */ /* 0x000fd80003800200 */
[----:B------:R-:W-:Y:S05]  /*8c30*/  @P0 BRA `(.L_x_146) ;  /* 0x0000000000140947 */ /* 0x000fea0003800000 */
[----:B------:R-:W2:Y:S02]  /*8c40*/  LDCU.64 UR4, c[0x0][0x888] ;  /* 0x00011100ff0477ac */ /* 0x000ea40008000a00 */
[----:B--2---:R-:W-:-:S04]  /*8c50*/  ISETP.NE.U32.AND P0, PT, RZ, UR4, PT ;  /* 0x00000004ff007c0c */ /* 0x004fc8000bf05070 */
[----:B------:R-:W-:-:S13]  /*8c60*/  ISETP.NE.AND.EX P0, PT, RZ, UR5, PT, P0 ;  /* 0x00000005ff007c0c */ /* 0x000fda000bf05300 */
[----:B------:R-:W-:Y:S05]  /*8c70*/  @!P0 EXIT ;  /* 0x000000000000894d */ /* 0x000fea0003800000 */
[----:B------:R-:W-:Y:S05]  /*8c80*/  BRA `(.L_x_147) ;  /* 0x0000000000087947 */ /* 0x000fea0003800000 */
.L_x_146:
[----:B------:R-:W-:-:S13]  /*8c90*/  FSETP.NEU.AND P0, PT, R27, RZ, PT ;  /* 0x000000ff1b00720b */ /* 0x000fda0003f0d000 */
[----:B------:R-:W-:Y:S05]  /*8ca0*/  @!P0 EXIT ;  /* 0x000000000000894d */ /* 0x000fea0003800000 */
.L_x_147:
[----:B------:R-:W-:Y:S05]  /*8cb0*/  BSYNC.RECONVERGENT B0 ;  /* 0x0000000000007941 */ /* 0x000fea0003800200 */
.L_x_144:
[----:B------:R-:W-:Y:S01]  /*8cc0*/  ULEA UR4, UR46, UR43, 0x3 ;  /* 0x0000002b2e047291 */ /* 0x000fe2000f8e18ff */
[----:B------:R-:W-:-:S04]  /*8cd0*/  DEPBAR.LE SB0, 0x0 ;  /* 0x000080000000791a */ /* 0x000fc80000000000 */
[----:B------:R-:W-:-:S04]  /*8ce0*/  UIADD3 UR4, UPT, UPT, UR4, 0x50, URZ ;  /* 0x0000005004047890 */ /* 0x000fc8000fffe0ff */
[----:B------:R-:W-:-:S09]  /*8cf0*/  UPRMT UR4, UR47, 0x654, UR4 ;  /* 0x000006542f047896 */ /* 0x000fd20008000004 */
[----:B------:R-:W-:Y:S01]  /*8d00*/  SYNCS.ARRIVE.TRANS64.RED.A1T0 RZ, [UR4], RZ ;  /* 0x000000ffffff79a7 */ /* 0x000fe20008100404 */
[----:B------:R-:W-:Y:S05]  /*8d10*/  EXIT ;  /* 0x000000000000794d */ /* 0x000fea0003800000 */
.L_x_24:
[----:B--2---:R2:W3:Y:S02]  /*8d20*/  SYNCS.PHASECHK.TRANS64.TRYWAIT P0, [R0+URZ+0xf0], R2 ;  /* 0x0000f002000075a7 */ /* 0x0044e400080011ff */
[----:B---3--:R-:W-:Y:S05]  /*8d30*/  @!P0 NANOSLEEP.SYNCS 0x989680 ;  /* 0x009896800000895d */ /* 0x008fea0003900000 */
[----:B------:R-:W3:Y:S02]  /*8d40*/  @!P0 SYNCS.PHASECHK.TRANS64 P0, [R0+URZ+0xf0], R2 ;  /* 0x0000f002000085a7 */ /* 0x000ee400080010ff */
[----:B---3--:R-:W-:Y:S05]  /*8d50*/  @!P0 BRA `(.L_x_24) ;  /* 0xfffffffc00f08947 */ /* 0x008fea000383ffff */
[----:B------:R-:W-:Y:S05]  /*8d60*/  BRA `(.L_x_148) ;  /* 0xffffff8c00247947 */ /* 0x000fea000383ffff */
.L_x_27:
[----:B-1----:R-:W-:-:S07]  /*8d70*/  MOV R0, UR33 ;  /* 0x0000002100007c02 */ /* 0x002fce0008000f00 */
.L_x_149:
[----:B-1----:R1:W2:Y:S02]  /*8d80*/  SYNCS.PHASECHK.TRANS64.TRYWAIT P0, [R0+URZ+0x18], R3 ;  /* 0x00001803000075a7 */ /* 0x0022a400080011ff */
[----:B--2---:R-:W-:Y:S05]  /*8d90*/  @!P0 NANOSLEEP.SYNCS 0x989680 ;  /* 0x009896800000895d */ /* 0x004fea0003900000 */
[----:B------:R-:W2:Y:S02]  /*8da0*/  @!P0 SYNCS.PHASECHK.TRANS64 P0, [R0+URZ+0x18], R3 ;  /* 0x00001803000085a7 */ /* 0x000ea400080010ff */
[----:B--2---:R-:W-:Y:S05]  /*8db0*/  @!P0 BRA `(.L_x_149) ;  /* 0xfffffffc00f08947 */ /* 0x004fea000383ffff */
[----:B------:R-:W-:Y:S05]  /*8dc0*/  BRA `(.L_x_26) ;  /* 0xffffff8c007c7947 */ /* 0x000fea000383ffff */
.L_x_34:
[----:B-1----:R-:W-:-:S07]  /*8dd0*/  MOV R0, UR17 ;  /* 0x0000001100007c02 */ /* 0x002fce0008000f00 */
.L_x_150:
[----:B-1----:R1:W2:Y:S02]  /*8de0*/  SYNCS.PHASECHK.TRANS64.TRYWAIT P0, [R0+URZ+0x18], R3 ;  /* 0x00001803000075a7 */ /* 0x0022a400080011ff */
[----:B--2---:R-:W-:Y:S05]  /*8df0*/  @!P0 NANOSLEEP.SYNCS 0x989680 ;  /* 0x009896800000895d */ /* 0x004fea0003900000 */
[----:B------:R-:W2:Y:S02]  /*8e00*/  @!P0 SYNCS.PHASECHK.TRANS64 P0, [R0+URZ+0x18], R3 ;  /* 0x00001803000085a7 */ /* 0x000ea400080010ff */
[----:B--2---:R-:W-:Y:S05]  /*8e10*/  @!P0 BRA `(.L_x_150) ;  /* 0xfffffffc00f08947 */ /* 0x004fea000383ffff */
[----:B------:R-:W-:Y:S05]  /*8e20*/  BRA `(.L_x_33) ;  /* 0xffffff90003c7947 */ /* 0x000fea000383ffff */
.L_x_39:
[----:B-1----:R1:W2:Y:S02]  /*8e30*/  SYNCS.PHASECHK.TRANS64.TRYWAIT P0, [R3+URZ+0x80], R0 ;  /* 0x00008000030075a7 */ /* 0x0022a400080011ff */
[----:B--2---:R-:W-:Y:S05]  /*8e40*/  @!P0 NANOSLEEP.SYNCS 0x989680 ;  /* 0x009896800000895d */ /* 0x004fea0003900000 */
[----:B------:R-:W2:Y:S02]  /*8e50*/  @!P0 SYNCS.PHASECHK.TRANS64 P0, [R3+URZ+0x80], R0 ;  /* 0x00008000030085a7 */ /* 0x000ea400080010ff */
[----:B--2---:R-:W-:Y:S05]  /*8e60*/  @!P0 BRA `(.L_x_39) ;  /* 0xfffffffc00f08947 */ /* 0x004fea000383ffff */
[----:B------:R-:W-:Y:S05]  /*8e70*/  BRA `(.L_x_151) ;  /* 0xffffff9000e47947 */ /* 0x000fea000383ffff */
.L_x_43:
[----:B------:R-:W-:-:S07]  /*8e80*/  MOV R0, UR4 ;  /* 0x0000000400007c02 */ /* 0x000fce0008000f00 */
.L_x_152:
[----:B-1----:R1:W2:Y:S02]  /*8e90*/  SYNCS.PHASECHK.TRANS64.TRYWAIT P0, [R0+URZ], R2 ;  /* 0x00000002000075a7 */ /* 0x0022a400080011ff */
[----:B--2---:R-:W-:Y:S05]  /*8ea0*/  @!P0 NANOSLEEP.SYNCS 0x989680 ;  /* 0x009896800000895d */ /* 0x004fea0003900000 */
[----:B------:R-:W2:Y:S02]  /*8eb0*/  @!P0 SYNCS.PHASECHK.TRANS64 P0, [R0+URZ], R2 ;  /* 0x00000002000085a7 */ /* 0x000ea400080010ff */
[----:B--2---:R-:W-:Y:S05]  /*8ec0*/  @!P0 BRA `(.L_x_152) ;  /* 0xfffffffc00f08947 */ /* 0x004fea000383ffff */
[----:B------:R-:W-:Y:S05]  /*8ed0*/  BRA `(.L_x_153) ;  /* 0xffffff98008c7947 */ /* 0x000fea000383ffff */
.L_x_44:
[----:B------:R-:W-:-:S07]  /*8ee0*/  MOV R0, UR5 ;  /* 0x0000000500007c02 */ /* 0x000fce0008000f00 */
.L_x_154:
[----:B-1----:R1:W2:Y:S02]  /*8ef0*/  SYNCS.PHASECHK.TRANS64.TRYWAIT P0, [R0+URZ], R2 ;  /* 0x00000002000075a7 */ /* 0x0022a400080011ff */
[----:B--2---:R-:W-:Y:S05]  /*8f00*/  @!P0 NANOSLEEP.SYNCS 0x989680 ;  /* 0x009896800000895d */ /* 0x004fea0003900000 */
[----:B------:R-:W2:Y:S02]  /*8f10*/  @!P0 SYNCS.PHASECHK.TRANS64 P0, [R0+URZ], R2 ;  /* 0x00000002000085a7 */ /* 0x000ea400080010ff */
[----:B--2---:R-:W-:Y:S05]  /*8f20*/  @!P0 BRA `(.L_x_154) ;  /* 0xfffffffc00f08947 */ /* 0x004fea000383ffff */
[----:B------:R-:W-:Y:S05]  /*8f30*/  BRA `(.L_x_155) ;  /* 0xffffff9800987947 */ /* 0x000fea000383ffff */
.L_x_47:
[----:B-1----:R1:W2:Y:S02]  /*8f40*/  SYNCS.PHASECHK.TRANS64.TRYWAIT P0, [R2+URZ+0xe0], R4 ;  /* 0x0000e004020075a7 */ /* 0x0022a400080011ff */
[----:B--2---:R-:W-:Y:S05]  /*8f50*/  @!P0 NANOSLEEP.SYNCS 0x989680 ;  /* 0x009896800000895d */ /* 0x004fea0003900000 */
[----:B------:R-:W2:Y:S02]  /*8f60*/  @!P0 SYNCS.PHASECHK.TRANS64 P0, [R2+URZ+0xe0], R4 ;  /* 0x0000e004020085a7 */ /* 0x000ea400080010ff */
[----:B--2---:R-:W-:Y:S05]  /*8f70*/  @!P0 BRA `(.L_x_47) ;  /* 0xfffffffc00f08947 */ /* 0x004fea000383ffff */
[----:B------:R-:W-:Y:S05]  /*8f80*/  BRA `(.L_x_156) ;  /* 0xffffff9800f47947 */ /* 0x000fea000383ffff */
.L_x_48:
[----:B------:R-:W-:-:S07]  /*8f90*/  MOV R2, UR4 ;  /* 0x0000000400027c02 */ /* 0x000fce0008000f00 */
.L_x_157:
[----:B-1----:R1:W2:Y:S02]  /*8fa0*/  SYNCS.PHASECHK.TRANS64.TRYWAIT P0, [R2+URZ+0x90], R5 ;  /* 0x00009005020075a7 */ /* 0x0022a400080011ff */
[----:B--2---:R-:W-:Y:S05]  /*8fb0*/  @!P0 NANOSLEEP.SYNCS 0x989680 ;  /* 0x009896800000895d */ /* 0x004fea0003900000 */
[----:B------:R-:W2:Y:S02]  /*8fc0*/  @!P0 SYNCS.PHASECHK.TRANS64 P0, [R2+URZ+0x90], R5 ;  /* 0x00009005020085a7 */ /* 0x000ea400080010ff */
[----:B--2---:R-:W-:Y:S05]  /*8fd0*/  @!P0 BRA `(.L_x_157) ;  /* 0xfffffffc00f08947 */ /* 0x004fea000383ffff */
[----:B------:R-:W-:Y:S05]  /*8fe0*/  BRA `(.L_x_158) ;  /* 0xffffff9c00047947 */ /* 0x000fea000383ffff */
.L_x_49:
[----:B-1----:R1:W2:Y:S02]  /*8ff0*/  SYNCS.PHASECHK.TRANS64.TRYWAIT P1, [R2+URZ+0x80], R4 ;  /* 0x00008004020075a7 */ /* 0x0022a400080211ff */
[----:B--2---:R-:W-:Y:S05]  /*9000*/  @!P1 NANOSLEEP.SYNCS 0x989680 ;  /* 0x009896800000995d */ /* 0x004fea0003900000 */
[----:B------:R-:W2:Y:S02]  /*9010*/  @!P1 SYNCS.PHASECHK.TRANS64 P1, [R2+URZ+0x80], R4 ;  /* 0x00008004020095a7 */ /* 0x000ea400080210ff */
[----:B--2---:R-:W-:Y:S05]  /*9020*/  @!P1 BRA `(.L_x_49) ;  /* 0xfffffffc00f09947 */ /* 0x004fea000383ffff */
[----:B------:R-:W-:Y:S05]  /*9030*/  BRA `(.L_x_159) ;  /* 0xffffff9c00347947 */ /* 0x000fea000383ffff */
.L_x_52:
[----:B------:R-:W-:-:S07]  /*9040*/  MOV R0, UR4 ;  /* 0x0000000400007c02 */ /* 0x000fce0008000f00 */
.L_x_160:
[----:B-1----:R1:W2:Y:S02]  /*9050*/  SYNCS.PHASECHK.TRANS64.TRYWAIT P0, [R0+URZ+0x90], R2 ;  /* 0x00009002000075a7 */ /* 0x0022a400080011ff */
[----:B--2---:R-:W-:Y:S05]  /*9060*/  @!P0 NANOSLEEP.SYNCS 0x989680 ;  /* 0x009896800000895d */ /* 0x004fea0003900000 */
[----:B------:R-:W2:Y:S02]  /*9070*/  @!P0 SYNCS.PHASECHK.TRANS64 P0, [R0+URZ+0x90], R2 ;  /* 0x00009002000085a7 */ /* 0x000ea400080010ff */
[----:B--2---:R-:W-:Y:S05]  /*9080*/  @!P0 BRA `(.L_x_160) ;  /* 0xfffffffc00f08947 */ /* 0x004fea000383ffff */
[----:B------:R-:W-:Y:S05]  /*9090*/  BRA `(.L_x_51) ;  /* 0xffffff9c00887947 */ /* 0x000fea000383ffff */
.L_x_61:
[----:B-1----:R-:W-:-:S04]  /*90a0*/  MOV R5, UR5 ;  /* 0x0000000500057c02 */ /* 0x002fc80008000f00 */
[----:B------:R1:W2:Y:S03]  /*90b0*/  SYNCS.PHASECHK.TRANS64.TRYWAIT P0, [R5+URZ+0x8], R6 ;  /* 0x00000806050075a7 */ /* 0x0002a600080011ff */
[----:B--2---:R-:W-:Y:S05]  /*90c0*/  @!P0 NANOSLEEP.SYNCS 0x989680 ;  /* 0x009896800000895d */ /* 0x004fea0003900000 */
[----:B------:R-:W2:Y:S02]  /*90d0*/  @!P0 SYNCS.PHASECHK.TRANS64 P0, [R5+URZ+0x8], R6 ;  /* 0x00000806050085a7 */ /* 0x000ea400080010ff */
[----:B--2---:R-:W-:Y:S05]  /*90e0*/  @!P0 BRA `(.L_x_61) ;  /* 0xfffffffc00ec8947 */ /* 0x004fea000383ffff */
[----:B------:R-:W-:Y:S05]  /*90f0*/  BRA `(.L_x_60) ;  /* 0xffffffa0003c7947 */ /* 0x000fea000383ffff */
.L_x_63:
[----:B------:R-:W-:Y:S01]  /*9100*/  BSSY B0, `(.L_x_161) ;  /* 0x0000006000007945 */ /* 0x000fe20003800000 */
[----:B------:R-:W-:-:S07]  /*9110*/  MOV R15, 0xffffffff ;  /* 0xffffffff000f7802 */ /* 0x000fce0000000f00 */
[----:B-1---5:R-:W-:Y:S05]  /*9120*/  WARPSYNC.COLLECTIVE R15, `(.L_x_162) ;  /* 0x000000000f0c7348 */ /* 0x022fea0003c00000 */
[----:B------:R-:W-:Y:S02]  /*9130*/  ELECT P6, UR79, PT ;  /* 0x00000000004f782f */ /* 0x000fe400038c0000 */
[----:B------:R-:W-:Y:S01]  /*9140*/  MOV R14, UR79 ;  /* 0x0000004f000e7c02 */ /* 0x000fe20008000f00 */
[----:B-1---5:R-:W-:Y:S10]  /*9150*/  ENDCOLLECTIVE ;  /* 0x000000000000791b */ /* 0x022ff40003800000 */
.L_x_162:
[----:B------:R-:W-:Y:S05]  /*9160*/  BSYNC B0 ;  /* 0x0000000000007941 */ /* 0x000fea0003800000 */
.L_x_161:
[----:B------:R-:W-:Y:S05]  /*9170*/  BRA `(.L_x_163) ;  /* 0xffffffa0006c7947 */ /* 0x000fea000383ffff */
.L_x_65:
[----:B-1----:R-:W-:-:S04]  /*9180*/  MOV R0, UR5 ;  /* 0x0000000500007c02 */ /* 0x002fc80008000f00 */
[----:B------:R1:W2:Y:S03]  /*9190*/  SYNCS.PHASECHK.TRANS64.TRYWAIT P0, [R0+URZ+0x8], R4 ;  /* 0x00000804000075a7 */ /* 0x0002a600080011ff */
[----:B--2---:R-:W-:Y:S05]  /*91a0*/  @!P0 NANOSLEEP.SYNCS 0x989680 ;  /* 0x009896800000895d */ /* 0x004fea0003900000 */
[----:B------:R-:W2:Y:S02]  /*91b0*/  @!P0 SYNCS.PHASECHK.TRANS64 P0, [R0+URZ+0x8], R4 ;  /* 0x00000804000085a7 */ /* 0x000ea400080010ff */
[----:B--2---:R-:W-:Y:S05]  /*91c0*/  @!P0 BRA `(.L_x_65) ;  /* 0xfffffffc00ec8947 */ /* 0x004fea000383ffff */
[----:B------:R-:W-:Y:S05]  /*91d0*/  BRA `(.L_x_64) ;  /* 0xffffffa000707947 */ /* 0x000fea000383ffff */
.L_x_66:
[----:B-1----:R1:W2:Y:S02]  /*91e0*/  SYNCS.PHASECHK.TRANS64.TRYWAIT P0, [R0+URZ+0x80], R4 ;  /* 0x00008004000075a7 */ /* 0x0022a400080011ff */
[----:B--2---:R-:W-:Y:S05]  /*91f0*/  @!P0 NANOSLEEP.SYNCS 0x989680 ;  /* 0x009896800000895d */ /* 0x004fea0003900000 */
[----:B------:R-:W2:Y:S02]  /*9200*/  @!P0 SYNCS.PHASECHK.TRANS64 P0, [R0+URZ+0x80], R4 ;  /* 0x00008004000085a7 */ /* 0x000ea400080010ff */
[----:B--2---:R-:W-:Y:S05]  /*9210*/  @!P0 BRA `(.L_x_66) ;  /* 0xfffffffc00f08947 */ /* 0x004fea000383ffff */
[----:B------:R-:W-:Y:S05]  /*9220*/  BRA `(.L_x_164) ;  /* 0xffffffa400587947 */ /* 0x000fea000383ffff */
.L_x_68:
[----:B------:R-:W-:-:S07]  /*9230*/  MOV R0, UR31 ;  /* 0x0000001f00007c02 */ /* 0x000fce0008000f00 */
.L_x_165:
[----:B-1----:R1:W2:Y:S02]  /*9240*/  SYNCS.PHASECHK.TRANS64.TRYWAIT P0, [R0+URZ+0xc0], R4 ;  /* 0x0000c004000075a7 */ /* 0x0022a400080011ff */
[----:B--2---:R-:W-:Y:S05]  /*9250*/  @!P0 NANOSLEEP.SYNCS 0x989680 ;  /* 0x009896800000895d */ /* 0x004fea0003900000 */
[----:B------:R-:W2:Y:S02]  /*9260*/  @!P0 SYNCS.PHASECHK.TRANS64 P0, [R0+URZ+0xc0], R4 ;  /* 0x0000c004000085a7 */ /* 0x000ea400080010ff */
[----:B--2---:R-:W-:Y:S05]  /*9270*/  @!P0 BRA `(.L_x_165) ;  /* 0xfffffffc00f08947 */ /* 0x004fea000383ffff */
[----:B------:R-:W-:Y:S05]  /*9280*/  BRA `(.L_x_166) ;  /* 0xffffffa400a47947 */ /* 0x000fea000383ffff */
.L_x_71:
[----:B------:R-:W-:Y:S07]  /*9290*/  MOV R0, UR5 ;  /* 0x0000000500007c02 */ /* 0x000fee0008000f00 */
.L_x_167:
[----:B-1----:R1:W2:Y:S02]  /*92a0*/  SYNCS.PHASECHK.TRANS64.TRYWAIT P0, [R0+URZ], R4 ;  /* 0x00000004000075a7 */ /* 0x0022a400080011ff */
[----:B--2---:R-:W-:Y:S05]  /*92b0*/  @!P0 NANOSLEEP.SYNCS 0x989680 ;  /* 0x009896800000895d */ /* 0x004fea0003900000 */
[----:B------:R-:W2:Y:S02]  /*92c0*/  @!P0 SYNCS.PHASECHK.TRANS64 P0, [R0+URZ], R4 ;  /* 0x00000004000085a7 */ /* 0x000ea400080010ff */
[----:B--2---:R-:W-:Y:S05]  /*92d0*/  @!P0 BRA `(.L_x_167) ;  /* 0xfffffffc00f08947 */ /* 0x004fea000383ffff */
[----:B------:R-:W-:Y:S05]  /*92e0*/  BRA `(.L_x_70) ;  /* 0xffffffa400b87947 */ /* 0x000fea000383ffff */
.L_x_75:
[----:B-1----:R-:W-:-:S07]  /*92f0*/  MOV R0, UR4 ;  /* 0x0000000400007c02 */ /* 0x002fce0008000f00 */
.L_x_168:
[----:B-1----:R1:W2:Y:S02]  /*9300*/  SYNCS.PHASECHK.TRANS64.TRYWAIT P0, [R0+URZ], R2 ;  /* 0x00000002000075a7 */ /* 0x0022a400080011ff */
[----:B--2---:R-:W-:Y:S05]  /*9310*/  @!P0 NANOSLEEP.SYNCS 0x989680 ;  /* 0x009896800000895d */ /* 0x004fea0003900000 */
[----:B------:R-:W2:Y:S02]  /*9320*/  @!P0 SYNCS.PHASECHK.TRANS64 P0, [R0+URZ], R2 ;  /* 0x00000002000085a7 */ /* 0x000ea400080010ff */
[----:B--2---:R-:W-:Y:S05]  /*9330*/  @!P0 BRA `(.L_x_168) ;  /* 0xfffffffc00f08947 */ /* 0x004fea000383ffff */
[----:B------:R-:W-:Y:S05]  /*9340*/  BRA `(.L_x_169) ;  /* 0xffffffa800ac7947 */ /* 0x000fea000383ffff */
.L_x_76:
[----:B------:R-:W-:-:S07]  /*9350*/  MOV R0, UR5 ;  /* 0x0000000500007c02 */ /* 0x000fce0008000f00 */
.L_x_170:
[----:B-1----:R1:W2:Y:S02]  /*9360*/  SYNCS.PHASECHK.TRANS64.TRYWAIT P0, [R0+URZ], R3 ;  /* 0x00000003000075a7 */ /* 0x0022a400080011ff */
[----:B--2---:R-:W-:Y:S05]  /*9370*/  @!P0 NANOSLEEP.SYNCS 0x989680 ;  /* 0x009896800000895d */ /* 0x004fea0003900000 */
[----:B------:R-:W2:Y:S02]  /*9380*/  @!P0 SYNCS.PHASECHK.TRANS64 P0, [R0+URZ], R3 ;  /* 0x00000003000085a7 */ /* 0x000ea400080010ff */
[----:B--2---:R-:W-:Y:S05]  /*9390*/  @!P0 BRA `(.L_x_170) ;  /* 0xfffffffc00f08947 */ /* 0x004fea000383ffff */
[----:B------:R-:W-:Y:S05]  /*93a0*/  BRA `(.L_x_171) ;  /* 0xffffffa800b87947 */ /* 0x000fea000383ffff */
.L_x_77:
[----:B------:R-:W-:-:S07]  /*93b0*/  MOV R0, UR5 ;  /* 0x0000000500007c02 */ /* 0x000fce0008000f00 */
.L_x_172:
[----:B-1----:R1:W2:Y:S02]  /*93c0*/  SYNCS.PHASECHK.TRANS64.TRYWAIT P0, [R0+URZ], R3 ;  /* 0x00000003000075a7 */ /* 0x0022a400080011ff */
[----:B--2---:R-:W-:Y:S05]  /*93d0*/  @!P0 NANOSLEEP.SYNCS 0x989680 ;  /* 0x009896800000895d */ /* 0x004fea0003900000 */
[----:B------:R-:W2:Y:S02]  /*93e0*/  @!P0 SYNCS.PHASECHK.TRANS64 P0, [R0+URZ], R3 ;  /* 0x00000003000085a7 */ /* 0x000ea400080010ff */
[----:B--2---:R-:W-:Y:S05]  /*93f0*/  @!P0 BRA `(.L_x_172) ;  /* 0xfffffffc00f08947 */ /* 0x004fea000383ffff */
[----:B------:R-:W-:Y:S05]  /*9400*/  BRA `(.L_x_173) ;  /* 0xffffffa800c47947 */ /* 0x000fea000383ffff */
.L_x_80:
[----:B------:R-:W-:-:S07]  /*9410*/  MOV R0, UR26 ;  /* 0x0000001a00007c02 */ /* 0x000fce0008000f00 */
.L_x_174:
[----:B-1----:R1:W2:Y:S02]  /*9420*/  SYNCS.PHASECHK.TRANS64.TRYWAIT P1, [R0+URZ+0x100], R2 ;  /* 0x00010002000075a7 */ /* 0x0022a400080211ff */
[----:B--2---:R-:W-:Y:S05]  /*9430*/  @!P1 NANOSLEEP.SYNCS 0x989680 ;  /* 0x009896800000995d */ /* 0x004fea0003900000 */
[----:B------:R-:W2:Y:S02]  /*9440*/  @!P1 SYNCS.PHASECHK.TRANS64 P1, [R0+URZ+0x100], R2 ;  /* 0x00010002000095a7 */ /* 0x000ea400080210ff */
[----:B--2---:R-:W-:Y:S05]  /*9450*/  @!P1 BRA `(.L_x_174) ;  /* 0xfffffffc00f09947 */ /* 0x004fea000383ffff */
[----:B------:R-:W-:Y:S05]  /*9460*/  BRA `(.L_x_175) ;  /* 0xffffffac00107947 */ /* 0x000fea000383ffff */
.L_x_85:
[----:B--2---:R2:W3:Y:S02]  /*9470*/  SYNCS.PHASECHK.TRANS64.TRYWAIT P0, [R12+URZ+0x80], R0 ;  /* 0x000080000c0075a7 */ /* 0x0044e400080011ff */
[----:B---3--:R-:W-:Y:S05]  /*9480*/  @!P0 NANOSLEEP.SYNCS 0x989680 ;  /* 0x009896800000895d */ /* 0x008fea0003900000 */
[----:B------:R-:W3:Y:S02]  /*9490*/  @!P0 SYNCS.PHASECHK.TRANS64 P0, [R12+URZ+0x80], R0 ;  /* 0x000080000c0085a7 */ /* 0x000ee400080010ff */
[----:B---3--:R-:W-:Y:S05]  /*94a0*/  @!P0 BRA `(.L_x_85) ;  /* 0xfffffffc00f08947 */ /* 0x008fea000383ffff */
[----:B------:R-:W-:Y:S05]  /*94b0*/  BRA `(.L_x_176) ;  /* 0xffffffb000387947 */ /* 0x000fea000383ffff */
.L_x_88:
[----:B-1----:R-:W-:Y:S07]  /*94c0*/  MOV R0, UR21 ;  /* 0x0000001500007c02 */ /* 0x002fee0008000f00 */
.L_x_177:
[----:B-1----:R1:W2:Y:S02]  /*94d0*/  SYNCS.PHASECHK.TRANS64.TRYWAIT P2, [R0+URZ+0x78], R6 ;  /* 0x00007806000075a7 */ /* 0x0022a400080411ff */
[----:B--2---:R-:W-:Y:S05]  /*94e0*/  @!P2 NANOSLEEP.SYNCS 0x989680 ;  /* 0x009896800000a95d */ /* 0x004fea0003900000 */
[----:B------:R-:W2:Y:S02]  /*94f0*/  @!P2 SYNCS.PHASECHK.TRANS64 P2, [R0+URZ+0x78], R6 ;  /* 0x000078060000a5a7 */ /* 0x000ea400080410ff */
[----:B--2---:R-:W-:Y:S05]  /*9500*/  @!P2 BRA `(.L_x_177) ;  /* 0xfffffffc00f0a947 */ /* 0x004fea000383ffff */
[----:B------:R-:W-:Y:S05]  /*9510*/  BRA `(.L_x_87) ;  /* 0xffffffb400a07947 */ /* 0x000fea000383ffff */
.L_x_91:
[----:B------:R-:W-:Y:S07]  /*9520*/  MOV R0, UR21 ;  /* 0x0000001500007c02 */ /* 0x000fee0008000f00 */
.L_x_178:
[----:B-1----:R1:W2:Y:S02]  /*9530*/  SYNCS.PHASECHK.TRANS64.TRYWAIT P0, [R0+URZ+0x50], R9 ;  /* 0x00005009000075a7 */ /* 0x0022a400080011ff */
[----:B--2---:R-:W-:Y:S05]  /*9540*/  @!P0 NANOSLEEP.SYNCS 0x989680 ;  /* 0x009896800000895d */ /* 0x004fea0003900000 */
[----:B------:R-:W2:Y:S02]  /*9550*/  @!P0 SYNCS.PHASECHK.TRANS64 P0, [R0+URZ+0x50], R9 ;  /* 0x00005009000085a7 */ /* 0x000ea400080010ff */
[----:B--2---:R-:W-:Y:S05]  /*9560*/  @!P0 BRA `(.L_x_178) ;  /* 0xfffffffc00f08947 */ /* 0x004fea000383ffff */
[----:B------:R-:W-:Y:S05]  /*9570*/  BRA `(.L_x_179) ;  /* 0xffffffb400fc7947 */ /* 0x000fea000383ffff */
.L_x_92:
[----:B------:R-:W-:Y:S07]  /*9580*/  MOV R0, UR21 ;  /* 0x0000001500007c02 */ /* 0x000fee0008000f00 */
.L_x_180:
[----:B-1----:R1:W2:Y:S02]  /*9590*/  SYNCS.PHASECHK.TRANS64.TRYWAIT P0, [R0+URZ+0x58], R9 ;  /* 0x00005809000075a7 */ /* 0x0022a400080011ff */
[----:B--2---:R-:W-:Y:S05]  /*95a0*/  @!P0 NANOSLEEP.SYNCS 0x989680 ;  /* 0x009896800000895d */ /* 0x004fea0003900000 */
[----:B------:R-:W2:Y:S02]  /*95b0*/  @!P0 SYNCS.PHASECHK.TRANS64 P0, [R0+URZ+0x58], R9 ;  /* 0x00005809000085a7 */ /* 0x000ea400080010ff */
[----:B--2---:R-:W-:Y:S05]  /*95c0*/  @!P0 BRA `(.L_x_180) ;  /* 0xfffffffc00f08947 */ /* 0x004fea000383ffff */
[----:B------:R-:W-:Y:S05]  /*95d0*/  BRA `(.L_x_181) ;  /* 0xffffffb800587947 */ /* 0x000fea000383ffff */
.L_x_93:
[----:B------:R-:W-:Y:S07]  /*95e0*/  MOV R0, UR21 ;  /* 0x0000001500007c02 */ /* 0x000fee0008000f00 */
.L_x_182:
[----:B-1----:R1:W2:Y:S02]  /*95f0*/  SYNCS.PHASECHK.TRANS64.TRYWAIT P0, [R0+URZ+0x60], R9 ;  /* 0x00006009000075a7 */ /* 0x0022a400080011ff */
[----:B--2---:R-:W-:Y:S05]  /*9600*/  @!P0 NANOSLEEP.SYNCS 0x989680 ;  /* 0x009896800000895d */ /* 0x004fea0003900000 */
[----:B------:R-:W2:Y:S02]  /*9610*/  @!P0 SYNCS.PHASECHK.TRANS64 P0, [R0+URZ+0x60], R9 ;  /* 0x00006009000085a7 */ /* 0x000ea400080010ff */
[----:B--2---:R-:W-:Y:S05]  /*9620*/  @!P0 BRA `(.L_x_182) ;  /* 0xfffffffc00f08947 */ /* 0x004fea000383ffff */
[----:B------:R-:W-:Y:S05]  /*9630*/  BRA `(.L_x_183) ;  /* 0xffffffb800b47947 */ /* 0x000fea000383ffff */
.L_x_94:
[----:B------:R-:W-:Y:S07]  /*9640*/  MOV R0, UR21 ;  /* 0x0000001500007c02 */ /* 0x000fee0008000f00 */
.L_x_184:
[----:B-1----:R1:W2:Y:S02]  /*9650*/  SYNCS.PHASECHK.TRANS64.TRYWAIT P0, [R0+URZ+0x68], R9 ;  /* 0x00006809000075a7 */ /* 0x0022a400080011ff */
[----:B--2---:R-:W-:Y:S05]  /*9660*/  @!P0 NANOSLEEP.SYNCS 0x989680 ;  /* 0x009896800000895d */ /* 0x004fea0003900000 */
[----:B------:R-:W2:Y:S02]  /*9670*/  @!P0 SYNCS.PHASECHK.TRANS64 P0, [R0+URZ+0x68], R9 ;  /* 0x00006809000085a7 */ /* 0x000ea400080010ff */
[----:B--2---:R-:W-:Y:S05]  /*9680*/  @!P0 BRA `(.L_x_184) ;  /* 0xfffffffc00f08947 */ /* 0x004fea000383ffff */
[----:B------:R-:W-:Y:S05]  /*9690*/  BRA `(.L_x_185) ;  /* 0xffffffbc00107947 */ /* 0x000fea000383ffff */
.L_x_96:
[----:B------:R-:W-:-:S07]  /*96a0*/  MOV R0, UR21 ;  /* 0x0000001500007c02 */ /* 0x000fce0008000f00 */
.L_x_186:
[----:B-1----:R1:W3:Y:S02]  /*96b0*/  SYNCS.PHASECHK.TRANS64.TRYWAIT P0, [R0+URZ+0x50], R2 ;  /* 0x00005002000075a7 */ /* 0x0022e400080011ff */
[----:B---3--:R-:W-:Y:S05]  /*96c0*/  @!P0 NANOSLEEP.SYNCS 0x989680 ;  /* 0x009896800000895d */ /* 0x008fea0003900000 */
[----:B------:R-:W3:Y:S02]  /*96d0*/  @!P0 SYNCS.PHASECHK.TRANS64 P0, [R0+URZ+0x50], R2 ;  /* 0x00005002000085a7 */ /* 0x000ee400080010ff */
[----:B---3--:R-:W-:Y:S05]  /*96e0*/  @!P0 BRA `(.L_x_186) ;  /* 0xfffffffc00f08947 */ /* 0x008fea000383ffff */
[----:B------:R-:W-:Y:S05]  /*96f0*/  BRA `(.L_x_187) ;  /* 0xffffffbc009c7947 */ /* 0x000fea000383ffff */
.L_x_97:
[----:B-1----:R-:W-:-:S07]  /*9700*/  MOV R0, UR21 ;  /* 0x0000001500007c02 */ /* 0x002fce0008000f00 */
.L_x_188:
[----:B-1----:R1:W3:Y:S02]  /*9710*/  SYNCS.PHASECHK.TRANS64.TRYWAIT P0, [R0+URZ+0x58], R2 ;  /* 0x00005802000075a7 */ /* 0x0022e400080011ff */
[----:B---3--:R-:W-:Y:S05]  /*9720*/  @!P0 NANOSLEEP.SYNCS 0x989680 ;  /* 0x009896800000895d */ /* 0x008fea0003900000 */
[----:B------:R-:W3:Y:S02]  /*9730*/  @!P0 SYNCS.PHASECHK.TRANS64 P0, [R0+URZ+0x58], R2 ;  /* 0x00005802000085a7 */ /* 0x000ee400080010ff */
[----:B---3--:R-:W-:Y:S05]  /*9740*/  @!P0 BRA `(.L_x_188) ;  /* 0xfffffffc00f08947 */ /* 0x008fea000383ffff */
[----:B------:R-:W-:Y:S05]  /*9750*/  BRA `(.L_x_189) ;  /* 0xffffffbc008c7947 */ /* 0x000fea000383ffff */
.L_x_98:
[----:B-1----:R-:W-:-:S07]  /*9760*/  MOV R0, UR21 ;  /* 0x0000001500007c02 */ /* 0x002fce0008000f00 */
.L_x_190:
[----:B-1----:R1:W3:Y:S02]  /*9770*/  SYNCS.PHASECHK.TRANS64.TRYWAIT P0, [R0+URZ+0x60], R2 ;  /* 0x00006002000075a7 */ /* 0x0022e400080011ff */
[----:B---3--:R-:W-:Y:S05]  /*9780*/  @!P0 NANOSLEEP.SYNCS 0x989680 ;  /* 0x009896800000895d */ /* 0x008fea0003900000 */
[----:B------:R-:W3:Y:S02]  /*9790*/  @!P0 SYNCS.PHASECHK.TRANS64 P0, [R0+URZ+0x60], R2 ;  /* 0x00006002000085a7 */ /* 0x000ee400080010ff */
[----:B---3--:R-:W-:Y:S05]  /*97a0*/  @!P0 BRA `(.L_x_190) ;  /* 0xfffffffc00f08947 */ /* 0x008fea000383ffff */
[----:B------:R-:W-:Y:S05]  /*97b0*/  BRA `(.L_x_191) ;  /* 0xffffffbc007c7947 */ /* 0x000fea000383ffff */
.L_x_100:
[----:B-1----:R1:W2:Y:S02]  /*97c0*/  SYNCS.PHASECHK.TRANS64.TRYWAIT P0, [R3+URZ+0x80], R0 ;  /* 0x00008000030075a7 */ /* 0x0022a400080011ff */
[----:B--2---:R-:W-:Y:S05]  /*97d0*/  @!P0 NANOSLEEP.SYNCS 0x989680 ;  /* 0x009896800000895d */ /* 0x004fea0003900000 */
[----:B------:R-:W2:Y:S02]  /*97e0*/  @!P0 SYNCS.PHASECHK.TRANS64 P0, [R3+URZ+0x80], R0 ;  /* 0x00008000030085a7 */ /* 0x000ea400080010ff */
[----:B--2---:R-:W-:Y:S05]  /*97f0*/  @!P0 BRA `(.L_x_100) ;  /* 0xfffffffc00f08947 */ /* 0x004fea000383ffff */
[----:B------:R-:W-:Y:S05]  /*9800*/  BRA `(.L_x_192) ;  /* 0xffffffc000487947 */ /* 0x000fea000383ffff */
.L_x_111:
[----:B-1----:R-:W-:Y:S04]  /*9810*/  MOV R2, UR43 ;  /* 0x0000002b00027c02 */ /* 0x002fe80008000f00 */
[----:B------:R1:W2:Y:S03]  /*9820*/  SYNCS.PHASECHK.TRANS64.TRYWAIT P1, [R2+URZ+0x30], R3 ;  /* 0x00003003020075a7 */ /* 0x0002a600080211ff */
[----:B--2---:R-:W-:Y:S05]  /*9830*/  @!P1 NANOSLEEP.SYNCS 0x989680 ;  /* 0x009896800000995d */ /* 0x004fea0003900000 */
[----:B------:R-:W2:Y:S02]  /*9840*/  @!P1 SYNCS.PHASECHK.TRANS64 P1, [R2+URZ+0x30], R3 ;  /* 0x00003003020095a7 */ /* 0x000ea400080210ff */
[----:B--2---:R-:W-:Y:S05]  /*9850*/  @!P1 BRA `(.L_x_111) ;  /* 0xfffffffc00ec9947 */ /* 0x004fea000383ffff */
[----:B------:R-:W-:Y:S05]  /*9860*/  BRA `(.L_x_110) ;  /* 0xffffffcc00b47947 */ /* 0x000fea000383ffff */
.L_x_113:
[----:B-1----:R1:W4:Y:S02]  /*9870*/  SYNCS.PHASECHK.TRANS64.TRYWAIT P0, [R53+URZ+0xa0], R0 ;  /* 0x0000a000350075a7 */ /* 0x00232400080011ff */
[----:B----4-:R-:W-:Y:S05]  /*9880*/  @!P0 NANOSLEEP.SYNCS 0x989680 ;  /* 0x009896800000895d */ /* 0x010fea0003900000 */
[----:B------:R-:W4:Y:S02]  /*9890*/  @!P0 SYNCS.PHASECHK.TRANS64 P0, [R53+URZ+0xa0], R0 ;  /* 0x0000a000350085a7 */ /* 0x000f2400080010ff */
[----:B----4-:R-:W-:Y:S05]  /*98a0*/  @!P0 BRA `(.L_x_113) ;  /* 0xfffffffc00f08947 */ /* 0x010fea000383ffff */
[----:B------:R-:W-:Y:S05]  /*98b0*/  BRA `(.L_x_112) ;  /* 0xffffffcc00d47947 */ /* 0x000fea000383ffff */
.L_x_122:
[----:B--2---:R2:W3:Y:S02]  /*98c0*/  SYNCS.PHASECHK.TRANS64.TRYWAIT P0, [R2+URZ+0x30], R0 ;  /* 0x00003000020075a7 */ /* 0x0044e400080011ff */
[----:B---3--:R-:W-:Y:S05]  /*98d0*/  @!P0 NANOSLEEP.SYNCS 0x989680 ;  /* 0x009896800000895d */ /* 0x008fea0003900000 */
[----:B------:R-:W3:Y:S02]  /*98e0*/  @!P0 SYNCS.PHASECHK.TRANS64 P0, [R2+URZ+0x30], R0 ;  /* 0x00003000020085a7 */ /* 0x000ee400080010ff */
[----:B---3--:R-:W-:Y:S05]  /*98f0*/  @!P0 BRA `(.L_x_122) ;  /* 0xfffffffc00f08947 */ /* 0x008fea000383ffff */
[----:B------:R-:W-:Y:S05]  /*9900*/  BRA `(.L_x_121) ;  /* 0xffffffd400e47947 */ /* 0x000fea000383ffff */
.L_x_130:
[----:B--2---:R2:W3:Y:S02]  /*9910*/  SYNCS.PHASECHK.TRANS64.TRYWAIT P0, [R2+URZ+0x30], R4 ;  /* 0x00003004020075a7 */ /* 0x0044e400080011ff */
[----:B---3--:R-:W-:Y:S05]  /*9920*/  @!P0 NANOSLEEP.SYNCS 0x989680 ;  /* 0x009896800000895d */ /* 0x008fea0003900000 */
[----:B------:R-:W3:Y:S02]  /*9930*/  @!P0 SYNCS.PHASECHK.TRANS64 P0, [R2+URZ+0x30], R4 ;  /* 0x00003004020085a7 */ /* 0x000ee400080010ff */
[----:B---3--:R-:W-:Y:S05]  /*9940*/  @!P0 BRA `(.L_x_130) ;  /* 0xfffffffc00f08947 */ /* 0x008fea000383ffff */
[----:B------:R-:W-:Y:S05]  /*9950*/  BRA `(.L_x_129) ;  /* 0xffffffe000047947 */ /* 0x000fea000383ffff */
.L_x_138:
[----:B--2---:R2:W3:Y:S02]  /*9960*/  SYNCS.PHASECHK.TRANS64.TRYWAIT P0, [R3+URZ+0x30], R0 ;  /* 0x00003000030075a7 */ /* 0x0044e400080011ff */
[----:B---3--:R-:W-:Y:S05]  /*9970*/  @!P0 NANOSLEEP.SYNCS 0x989680 ;  /* 0x009896800000895d */ /* 0x008fea0003900000 */
[----:B------:R-:W3:Y:S02]  /*9980*/  @!P0 SYNCS.PHASECHK.TRANS64 P0, [R3+URZ+0x30], R0 ;  /* 0x00003000030085a7 */ /* 0x000ee400080010ff */
[----:B---3--:R-:W-:Y:S05]  /*9990*/  @!P0 BRA `(.L_x_138) ;  /* 0xfffffffc00f08947 */ /* 0x008fea000383ffff */
[----:B------:R-:W-:Y:S05]  /*99a0*/  BRA `(.L_x_137) ;  /* 0xffffffe800247947 */ /* 0x000fea000383ffff */
        .weak           $__internal_0_$__cuda_sm10x_tcgen05_guardrail_trap_col_being_dealloced_not_returned_by_alloc
        .type           $__internal_0_$__cuda_sm10x_tcgen05_guardrail_trap_col_being_dealloced_not_returned_by_alloc,@function
        .size           $__internal_0_$__cuda_sm10x_tcgen05_guardrail_trap_col_being_dealloced_not_returned_by_alloc,($__internal_1_$__cuda_sm10x_tcgen05_guardrail_trap_phase_invalid_during_alloc - $__internal_0_$__cuda_sm10x_tcgen05_guardrail_trap_col_being_dealloced_not_returned_by_alloc)
$__internal_0_$__cuda_sm10x_tcgen05_guardrail_trap_col_being_dealloced_not_returned_by_alloc:
[----:B------:R-:W-:Y:S05]  /*99b0*/  BPT.TRAP 0x1 ;  /* 0x000000040000795c */ /* 0x000fea0000300000 */
[----:B------:R-:W-:-:S04]  /*99c0*/  HFMA2 R3, -RZ, RZ, 0, 0 ;  /* 0x00000000ff037431 */ /* 0x000fc800000001ff */
[----:B------:R-:W-:Y:S05]  /*99d0*/  RET.REL.NODEC R2 `(_ZN7cutlass13device_kernelINS_4gemm6kernel13GemmUniversalIN4cute5tupleIJiiiiEEENS1_10collective13CollectiveMmaINS1_35MainloopSm100TmaUmmaWarpSpecializedILi3ELi2ELi4ENS5_IJNS4_1CILi2EEESB_NSA_ILi1EEEEEEEENS5_IJNSA_ILi128EEESF_NSA_ILi64EEEEEENS_6half_tENS5_IJlSC_lEEESI_NS5_IJSC_llEEENS4_8TiledMMAINS4_8MMA_AtomIJNS4_26SM100_MMA_F16BF16_2x1SM_SSISI_SI_fLi128ELi128ELNS4_4UMMA5MajorE0ELSP_1ELNSO_7ScaleInE0ELSQ_0EEEEEENS4_6LayoutINS5_IJSC_SC_SC_EEENS5_IJNSA_ILi0EEESV_SV_EEEEENS5_IJNS4_10UnderscoreESY_SY_EEEEENS4_28SM100_TMA_2SM_LOAD_MULTICASTENS4_14ComposedLayoutINS4_7SwizzleILi3ELi4ELi3EEENS4_18smem_ptr_flag_bitsILi16EEENST_INS5_IJNSA_ILi8EEESG_EEENS5_IJSG_SC_EEEEEEEvNS4_8identityENS4_18SM100_TMA_2SM_LOADENS12_IS14_S16_NST_INS5_IJSG_S17_EEENS5_IJSC_SG_EEEEEEEvS1C_EENS_8epilogue10collective18CollectiveEpilogueINS1J_23Sm100TmaWarpSpecializedILi4ELi2ELi16ELb1ELb0EEEJNS5_IJSG_SF_SG_EEENS5_IJNST_ISG_SC_EENST_INS5_IJNSA_ILi16EEESB_EEES1F_EEEEESI_SJ_SI_SJ_NS1J_6fusion15FusionCallbacksIS1N_NS1U_17LinearCombinationISI_fSI_fLNS_15FloatRoundStyleE2EEES1O_S1T_JEEENS4_5SM1004TMEM4LOAD26SM100_TMEM_LOAD_32dp32b16xENS4_13SM90_TMA_LOADENS12_INS13_ILi1ELi4ELi3EEES16_NST_INS5_IJS17_S1Q_EEENS5_IJS1Q_SC_EEEEEEENS4_39AutoVectorizingCopyWithAssumedAlignmentILi128EEENS4_14SM90_TMA_STOREES29_S2B_S2B_EEEvvEEEEvNT_6ParamsE) ;  /* 0xffffff6402887950 */ /* 0x000fea0003c3ffff */
        .weak           $__internal_1_$__cuda_sm10x_tcgen05_guardrail_trap_phase_invalid_during_alloc
        .type           $__internal_1_$__cuda_sm10x_tcgen05_guardrail_trap_phase_invalid_during_alloc,@function
        .size           $__internal_1_$__cuda_sm10x_tcgen05_guardrail_trap_phase_invalid_during_alloc,($__internal_2_$__cuda_sm10x_tcgen05_guardrail_trap_unallocated_columns_being_dealloced - $__internal_1_$__cuda_sm10x_tcgen05_guardrail_trap_phase_invalid_during_alloc)
$__internal_1_$__cuda_sm10x_tcgen05_guardrail_trap_phase_invalid_during_alloc:
[----:B------:R-:W-:Y:S05]  /*99e0*/  BPT.TRAP 0x1 ;  /* 0x000000040000795c */ /* 0x000fea0000300000 */
[----:B------:R-:W-:-:S04]  /*99f0*/  MOV R5, 0x0 ;  /* 0x0000000000057802 */ /* 0x000fc80000000f00 */
[----:B------:R-:W-:Y:S05]  /*9a00*/  RET.REL.NODEC R4 `(_ZN7cutlass13device_kernelINS_4gemm6kernel13GemmUniversalIN4cute5tupleIJiiiiEEENS1_10collective13CollectiveMmaINS1_35MainloopSm100TmaUmmaWarpSpecializedILi3ELi2ELi4ENS5_IJNS4_1CILi2EEESB_NSA_ILi1EEEEEEEENS5_IJNSA_ILi128EEESF_NSA_ILi64EEEEEENS_6half_tENS5_IJlSC_lEEESI_NS5_IJSC_llEEENS4_8TiledMMAINS4_8MMA_AtomIJNS4_26SM100_MMA_F16BF16_2x1SM_SSISI_SI_fLi128ELi128ELNS4_4UMMA5MajorE0ELSP_1ELNSO_7ScaleInE0ELSQ_0EEEEEENS4_6LayoutINS5_IJSC_SC_SC_EEENS5_IJNSA_ILi0EEESV_SV_EEEEENS5_IJNS4_10UnderscoreESY_SY_EEEEENS4_28SM100_TMA_2SM_LOAD_MULTICASTENS4_14ComposedLayoutINS4_7SwizzleILi3ELi4ELi3EEENS4_18smem_ptr_flag_bitsILi16EEENST_INS5_IJNSA_ILi8EEESG_EEENS5_IJSG_SC_EEEEEEEvNS4_8identityENS4_18SM100_TMA_2SM_LOADENS12_IS14_S16_NST_INS5_IJSG_S17_EEENS5_IJSC_SG_EEEEEEEvS1C_EENS_8epilogue10collective18CollectiveEpilogueINS1J_23Sm100TmaWarpSpecializedILi4ELi2ELi16ELb1ELb0EEEJNS5_IJSG_SF_SG_EEENS5_IJNST_ISG_SC_EENST_INS5_IJNSA_ILi16EEESB_EEES1F_EEEEESI_SJ_SI_SJ_NS1J_6fusion15FusionCallbacksIS1N_NS1U_17LinearCombinationISI_fSI_fLNS_15FloatRoundStyleE2EEES1O_S1T_JEEENS4_5SM1004TMEM4LOAD26SM100_TMEM_LOAD_32dp32b16xENS4_13SM90_TMA_LOADENS12_INS13_ILi1ELi4ELi3EEES16_NST_INS5_IJS17_S1Q_EEENS5_IJS1Q_SC_EEEEEEENS4_39AutoVectorizingCopyWithAssumedAlignmentILi128EEENS4_14SM90_TMA_STOREES29_S2B_S2B_EEEvvEEEEvNT_6ParamsE) ;  /* 0xffffff64047c7950 */ /* 0x000fea0003c3ffff */
        .weak           $__internal_2_$__cuda_sm10x_tcgen05_guardrail_trap_unallocated_columns_being_dealloced
        .type           $__internal_2_$__cuda_sm10x_tcgen05_guardrail_trap_unallocated_columns_being_dealloced,@function
        .size           $__internal_2_$__cuda_sm10x_tcgen05_guardrail_trap_unallocated_columns_being_dealloced,(.L_x_194 - $__internal_2_$__cuda_sm10x_tcgen05_guardrail_trap_unallocated_columns_being_dealloced)
$__internal_2_$__cuda_sm10x_tcgen05_guardrail_trap_unallocated_columns_being_dealloced:
[----:B------:R-:W-:Y:S05]  /*9a10*/  BPT.TRAP 0x1 ;  /* 0x000000040000795c */ /* 0x000fea0000300000 */
[----:B------:R-:W-:-:S04]  /*9a20*/  HFMA2 R3, -RZ, RZ, 0, 0 ;  /* 0x00000000ff037431 */ /* 0x000fc800000001ff */
[----:B------:R-:W-:Y:S05]  /*9a30*/  RET.REL.NODEC R2 `(_ZN7cutlass13device_kernelINS_4gemm6kernel13GemmUniversalIN4cute5tupleIJiiiiEEENS1_10collective13CollectiveMmaINS1_35MainloopSm100TmaUmmaWarpSpecializedILi3ELi2ELi4ENS5_IJNS4_1CILi2EEESB_NSA_ILi1EEEEEEEENS5_IJNSA_ILi128EEESF_NSA_ILi64EEEEEENS_6half_tENS5_IJlSC_lEEESI_NS5_IJSC_llEEENS4_8TiledMMAINS4_8MMA_AtomIJNS4_26SM100_MMA_F16BF16_2x1SM_SSISI_SI_fLi128ELi128ELNS4_4UMMA5MajorE0ELSP_1ELNSO_7ScaleInE0ELSQ_0EEEEEENS4_6LayoutINS5_IJSC_SC_SC_EEENS5_IJNSA_ILi0EEESV_SV_EEEEENS5_IJNS4_10UnderscoreESY_SY_EEEEENS4_28SM100_TMA_2SM_LOAD_MULTICASTENS4_14ComposedLayoutINS4_7SwizzleILi3ELi4ELi3EEENS4_18smem_ptr_flag_bitsILi16EEENST_INS5_IJNSA_ILi8EEESG_EEENS5_IJSG_SC_EEEEEEEvNS4_8identityENS4_18SM100_TMA_2SM_LOADENS12_IS14_S16_NST_INS5_IJSG_S17_EEENS5_IJSC_SG_EEEEEEEvS1C_EENS_8epilogue10collective18CollectiveEpilogueINS1J_23Sm100TmaWarpSpecializedILi4ELi2ELi16ELb1ELb0EEEJNS5_IJSG_SF_SG_EEENS5_IJNST_ISG_SC_EENST_INS5_IJNSA_ILi16EEESB_EEES1F_EEEEESI_SJ_SI_SJ_NS1J_6fusion15FusionCallbacksIS1N_NS1U_17LinearCombinationISI_fSI_fLNS_15FloatRoundStyleE2EEES1O_S1T_JEEENS4_5SM1004TMEM4LOAD26SM100_TMEM_LOAD_32dp32b16xENS4_13SM90_TMA_LOADENS12_INS13_ILi1ELi4ELi3EEES16_NST_INS5_IJS17_S1Q_EEENS5_IJS1Q_SC_EEEEEEENS4_39AutoVectorizingCopyWithAssumedAlignmentILi128EEENS4_14SM90_TMA_STOREES29_S2B_S2B_EEEvvEEEEvNT_6ParamsE) ;  /* 0xffffff6402707950 */ /* 0x000fea0003c3ffff */
.L_x_193:
[----:B------:R-:W-:-:S00]  /*9a40*/  BRA `(.L_x_193) ;  /* 0xfffffffc00fc7947 */ /* 0x000fc0000383ffff */
[----:B------:R-:W-:-:S00]  /*9a50*/  NOP ;  /* 0x0000000000007918 */ /* 0x000fc00000000000 */
        /* <DEDUP_REMOVED lines=10> */
.L_x_194:


//--------------------- .nv.global.init           --------------------------
	.section	.nv.global.init,"aw",@progbits
.nv.global.init:
	.type		$str$27,@object
	.size		$str$27,($str$28 - $str$27)
$str$27:
        /*0000*/ 	.byte	0x28, 0x61, 0x64, 0x64, 0x72, 0x65, 0x73, 0x73, 0x20, 0x26, 0x20, 0x6d, 0x61, 0x73, 0x6b, 0x29
        /*0010*/ 	.byte	0x20, 0x3d, 0x3d, 0x20, 0x30, 0x00
	.type		$str$28,@object
	.size		$str$28,($str$26 - $str$28)
$str$28:
        /*0016*/ 	.byte	0x2f, 0x74, 0x6d, 0x70, 0x2f, 0x63, 0x75, 0x74, 0x6c, 0x61, 0x73, 0x73, 0x5f, 0x73, 0x77, 0x65
        /*0026*/ 	.byte	0x65, 0x70, 0x5f, 0x73, 0x72, 0x63, 0x2f, 0x69, 0x6e, 0x63, 0x6c, 0x75, 0x64, 0x65, 0x2f, 0x63
        /*0036*/ 	.byte	0x75, 0x74, 0x65, 0x2f, 0x70, 0x6f, 0x69, 0x6e, 0x74, 0x65, 0x72, 0x5f, 0x66, 0x6c, 0x61, 0x67
        /*0046*/ 	.byte	0x67, 0x65, 0x64, 0x2e, 0x68, 0x70, 0x70, 0x00
	.type		$str$26,@object
	.size		$str$26,($str$25 - $str$26)
$str$26:
        /*004e*/ 	.byte	0x2f, 0x74, 0x6d, 0x70, 0x2f, 0x63, 0x75, 0x74, 0x6c, 0x61, 0x73, 0x73, 0x5f, 0x73, 0x77, 0x65
        /*005e*/ 	.byte	0x65, 0x70, 0x5f, 0x73, 0x72, 0x63, 0x2f, 0x69, 0x6e, 0x63, 0x6c, 0x75, 0x64, 0x65, 0x2f, 0x63
        /*006e*/ 	.byte	0x75, 0x74, 0x65, 0x2f, 0x61, 0x74, 0x6f, 0x6d, 0x2f, 0x63, 0x6f, 0x70, 0x79, 0x5f, 0x74, 0x72
        /*007e*/ 	.byte	0x61, 0x69, 0x74, 0x73, 0x5f, 0x73, 0x6d, 0x31, 0x30, 0x30, 0x2e, 0x68, 0x70, 0x70, 0x00
	.type		$str$25,@object
	.size		$str$25,(__unnamed_1 - $str$25)
$str$25:
        /*008d*/ 	.byte	0x28, 0x28, 0x75, 0x69, 0x6e, 0x74, 0x33, 0x32, 0x5f, 0x74, 0x28, 0x74, 0x68, 0x72, 0x65, 0x61
        /*009d*/ 	.byte	0x64, 0x49, 0x64, 0x78, 0x2e, 0x78, 0x29, 0x20, 0x2f, 0x20, 0x33, 0x32, 0x29, 0x20, 0x25, 0x20
        /*00ad*/ 	.byte	0x34, 0x29, 0x20, 0x3d, 0x3d, 0x20, 0x28, 0x28, 0x28, 0x74, 0x6d, 0x65, 0x6d, 0x5f, 0x61, 0x64
        /*00bd*/ 	.byte	0x64, 0x72, 0x20, 0x3e, 0x3e, 0x20, 0x31, 0x36, 0x29, 0x20, 0x2f, 0x20, 0x33, 0x32, 0x29, 0x20
        /*00cd*/ 	.byte	0x25, 0x20, 0x34, 0x29, 0x00
	.type		__unnamed_1,@object
	.size		__unnamed_1,(__unnamed_2 - __unnamed_1)
__unnamed_1:
        /*00d2*/ 	.byte	0x61, 0x75, 0x74, 0x6f, 0x20, 0x63, 0x75, 0x74, 0x65, 0x3a, 0x3a, 0x61, 0x73, 0x5f, 0x70, 0x6f
        /* <DEDUP_REMOVED lines=24> */
        /*0262*/ 	.byte	0x34, 0x38, 0x3e, 0x3e, 0x3e, 0x3e, 0x5d, 0x00
	.type		__unnamed_2,@object
	.size		__unnamed_2,(.L_2 - __unnamed_2)
__unnamed_2:
        /* <DEDUP_REMOVED lines=40> */
        /*04ea*/ 	.byte	0x3a, 0x3a, 0x43, 0x3c, 0x30, 0x3e, 0x3e, 0x3e, 0x3e, 0x5d, 0x00
.L_2:


//--------------------- .nv.shared._ZN7cutlass13device_kernelINS_4gemm6kernel13GemmUniversalIN4cute5tupleIJiiiiEEENS1_10collective13CollectiveMmaINS1_35MainloopSm100TmaUmmaWarpSpecializedILi3ELi2ELi4ENS5_IJNS4_1CILi2EEESB_NSA_ILi1EEEEEEEENS5_IJNSA_ILi128EEESF_NSA_ILi64EEEEEENS_6half_tENS5_IJlSC_lEEESI_NS5_IJSC_llEEENS4_8TiledMMAINS4_8MMA_AtomIJNS4_26SM100_MMA_F16BF16_2x1SM_SSISI_SI_fLi128ELi128ELNS4_4UMMA5MajorE0ELSP_1ELNSO_7ScaleInE0ELSQ_0EEEEEENS4_6LayoutINS5_IJSC_SC_SC_EEENS5_IJNSA_ILi0EEESV_SV_EEEEENS5_IJNS4_10UnderscoreESY_SY_EEEEENS4_28SM100_TMA_2SM_LOAD_MULTICASTENS4_14ComposedLayoutINS4_7SwizzleILi3ELi4ELi3EEENS4_18smem_ptr_flag_bitsILi16EEENST_INS5_IJNSA_ILi8EEESG_EEENS5_IJSG_SC_EEEEEEEvNS4_8identityENS4_18SM100_TMA_2SM_LOADENS12_IS14_S16_NST_INS5_IJSG_S17_EEENS5_IJSC_SG_EEEEEEEvS1C_EENS_8epilogue10collective18CollectiveEpilogueINS1J_23Sm100TmaWarpSpecializedILi4ELi2ELi16ELb1ELb0EEEJNS5_IJSG_SF_SG_EEENS5_IJNST_ISG_SC_EENST_INS5_IJNSA_ILi16EEESB_EEES1F_EEEEESI_SJ_SI_SJ_NS1J_6fusion15FusionCallbacksIS1N_NS1U_17LinearCombinationISI_fSI_fLNS_15FloatRoundStyleE2EEES1O_S1T_JEEENS4_5SM1004TMEM4LOAD26SM100_TMEM_LOAD_32dp32b16xENS4_13SM90_TMA_LOADENS12_INS13_ILi1ELi4ELi3EEES16_NST_INS5_IJS17_S1Q_EEENS5_IJS1Q_SC_EEEEEEENS4_39AutoVectorizingCopyWithAssumedAlignmentILi128EEENS4_14SM90_TMA_STOREES29_S2B_S2B_EEEvvEEEEvNT_6ParamsE --------------------------
	.section	.nv.shared._ZN7cutlass13device_kernelINS_4gemm6kernel13GemmUniversalIN4cute5tupleIJiiiiEEENS1_10collective13CollectiveMmaINS1_35MainloopSm100TmaUmmaWarpSpecializedILi3ELi2ELi4ENS5_IJNS4_1CILi2EEESB_NSA_ILi1EEEEEEEENS5_IJNSA_ILi128EEESF_NSA_ILi64EEEEEENS_6half_tENS5_IJlSC_lEEESI_NS5_IJSC_llEEENS4_8TiledMMAINS4_8MMA_AtomIJNS4_26SM100_MMA_F16BF16_2x1SM_SSISI_SI_fLi128ELi128ELNS4_4UMMA5MajorE0ELSP_1ELNSO_7ScaleInE0ELSQ_0EEEEEENS4_6LayoutINS5_IJSC_SC_SC_EEENS5_IJNSA_ILi0EEESV_SV_EEEEENS5_IJNS4_10UnderscoreESY_SY_EEEEENS4_28SM100_TMA_2SM_LOAD_MULTICASTENS4_14ComposedLayoutINS4_7SwizzleILi3ELi4ELi3EEENS4_18smem_ptr_flag_bitsILi16EEENST_INS5_IJNSA_ILi8EEESG_EEENS5_IJSG_SC_EEEEEEEvNS4_8identityENS4_18SM100_TMA_2SM_LOADENS12_IS14_S16_NST_INS5_IJSG_S17_EEENS5_IJSC_SG_EEEEEEEvS1C_EENS_8epilogue10collective18CollectiveEpilogueINS1J_23Sm100TmaWarpSpecializedILi4ELi2ELi16ELb1ELb0EEEJNS5_IJSG_SF_SG_EEENS5_IJNST_ISG_SC_EENST_INS5_IJNSA_ILi16EEESB_EEES1F_EEEEESI_SJ_SI_SJ_NS1J_6fusion15FusionCallbacksIS1N_NS1U_17LinearCombinationISI_fSI_fLNS_15FloatRoundStyleE2EEES1O_S1T_JEEENS4_5SM1004TMEM4LOAD26SM100_TMEM_LOAD_32dp32b16xENS4_13SM90_TMA_LOADENS12_INS13_ILi1ELi4ELi3EEES16_NST_INS5_IJS17_S1Q_EEENS5_IJS1Q_SC_EEEEEEENS4_39AutoVectorizingCopyWithAssumedAlignmentILi128EEENS4_14SM90_TMA_STOREES29_S2B_S2B_EEEvvEEEEvNT_6ParamsE,"aw",@nobits
	.sectionflags	@""
	.align	16
	.zero		1024


//--------------------- .nv.shared.reserved.0     --------------------------
	.section	.nv.shared.reserved.0,"aw",@nobits
	.weak		__nv_reservedSMEM_offset_0_alias
	.size		__nv_reservedSMEM_offset_0_alias, 0, 64
	.other		__nv_reservedSMEM_offset_0_alias,@"STO_CUDA_RESERVED_SHARED STV_DEFAULT"
__nv_reservedSMEM_offset_0_alias:
	.zero		0
.nv.shared.reserved.0:
	.zero		64
	.weak		__nv_reservedSMEM_tcgen05_partition
	.type		__nv_reservedSMEM_tcgen05_partition,@object
	.size		__nv_reservedSMEM_tcgen05_partition,(.L_0 - __nv_reservedSMEM_tcgen05_partition)
__nv_reservedSMEM_tcgen05_partition:
	.zero		32
.L_0:


//--------------------- .nv.global                --------------------------
	.section	.nv.global,"aw",@nobits
.nv.global:
	.type		_ZN40_INTERNAL_ba3f1a20_4_k_cu_6e30a1ee_360354cute1_E,@object
	.size		_ZN40_INTERNAL_ba3f1a20_4_k_cu_6e30a1ee_360354cute1_E,(_ZN40_INTERNAL_ba3f1a20_4_k_cu_6e30a1ee_360354cuda3std3__45__cpo6cbeginE - _ZN40_INTERNAL_ba3f1a20_4_k_cu_6e30a1ee_360354cute1_E)
_ZN40_INTERNAL_ba3f1a20_4_k_cu_6e30a1ee_360354cute1_E:
	.zero		1
	.type		_ZN40_INTERNAL_ba3f1a20_4_k_cu_6e30a1ee_360354cuda3std3__45__cpo6cbeginE,@object
	.size		_ZN40_INTERNAL_ba3f1a20_4_k_cu_6e30a1ee_360354cuda3std3__45__cpo6cbeginE,(_ZN40_INTERNAL_ba3f1a20_4_k_cu_6e30a1ee_360354cuda3std3__48in_placeE - _ZN40_INTERNAL_ba3f1a20_4_k_cu_6e30a1ee_360354cuda3std3__45__cpo6cbeginE)
_ZN40_INTERNAL_ba3f1a20_4_k_cu_6e30a1ee_360354cuda3std3__45__cpo6cbeginE:
	.zero		1
	.type		_ZN40_INTERNAL_ba3f1a20_4_k_cu_6e30a1ee_360354cuda3std3__48in_placeE,@object
	.size		_ZN40_INTERNAL_ba3f1a20_4_k_cu_6e30a1ee_360354cuda3std3__48in_placeE,(_ZN40_INTERNAL_ba3f1a20_4_k_cu_6e30a1ee_360354cuda3std6ranges3__45__cpo9iter_moveE - _ZN40_INTERNAL_ba3f1a20_4_k_cu_6e30a1ee_360354cuda3std3__48in_placeE)
_ZN40_INTERNAL_ba3f1a20_4_k_cu_6e30a1ee_360354cuda3std3__48in_placeE:
	.zero		1
	.type		_ZN40_INTERNAL_ba3f1a20_4_k_cu_6e30a1ee_360354cuda3std6ranges3__45__cpo9iter_moveE,@object
	.size		_ZN40_INTERNAL_ba3f1a20_4_k_cu_6e30a1ee_360354cuda3std6ranges3__45__cpo9iter_moveE,(_ZN40_INTERNAL_ba3f1a20_4_k_cu_6e30a1ee_360354cuda3std3__45__cpo5beginE - _ZN40_INTERNAL_ba3f1a20_4_k_cu_6e30a1ee_360354cuda3std6ranges3__45__cpo9iter_moveE)
_ZN40_INTERNAL_ba3f1a20_4_k_cu_6e30a1ee_360354cuda3std6ranges3__45__cpo9iter_moveE:
	.zero		1
	.type		_ZN40_INTERNAL_ba3f1a20_4_k_cu_6e30a1ee_360354cuda3std3__45__cpo5beginE,@object
	.size		_ZN40_INTERNAL_ba3f1a20_4_k_cu_6e30a1ee_360354cuda3std3__45__cpo5beginE,(_ZN40_INTERNAL_ba3f1a20_4_k_cu_6e30a1ee_360354cuda3std3__442_GLOBAL__N__ba3f1a20_4_k_cu_6e30a1ee_360356ignoreE - _ZN40_INTERNAL_ba3f1a20_4_k_cu_6e30a1ee_360354cuda3std3__45__cpo5beginE)
_ZN40_INTERNAL_ba3f1a20_4_k_cu_6e30a1ee_360354cuda3std3__45__cpo5beginE:
	.zero		1
	.type		_ZN40_INTERNAL_ba3f1a20_4_k_cu_6e30a1ee_360354cuda3std3__442_GLOBAL__N__ba3f1a20_4_k_cu_6e30a1ee_360356ignoreE,@object
	.size		_ZN40_INTERNAL_ba3f1a20_4_k_cu_6e30a1ee_360354cuda3std3__442_GLOBAL__N__ba3f1a20_4_k_cu_6e30a1ee_360356ignoreE,(_ZN40_INTERNAL_ba3f1a20_4_k_cu_6e30a1ee_360354cute7productE - _ZN40_INTERNAL_ba3f1a20_4_k_cu_6e30a1ee_360354cuda3std3__442_GLOBAL__N__ba3f1a20_4_k_cu_6e30a1ee_360356ignoreE)
_ZN40_INTERNAL_ba3f1a20_4_k_cu_6e30a1ee_360354cuda3std3__442_GLOBAL__N__ba3f1a20_4_k_cu_6e30a1ee_360356ignoreE:
	.zero		1
	.type		_ZN40_INTERNAL_ba3f1a20_4_k_cu_6e30a1ee_360354cute7productE,@object
	.size		_ZN40_INTERNAL_ba3f1a20_4_k_cu_6e30a1ee_360354cute7productE,(_ZN40_INTERNAL_ba3f1a20_4_k_cu_6e30a1ee_360354cuda3std3__45__cpo3endE - _ZN40_INTERNAL_ba3f1a20_4_k_cu_6e30a1ee_360354cute7productE)
_ZN40_INTERNAL_ba3f1a20_4_k_cu_6e30a1ee_360354cute7productE:
	.zero		1
	.type		_ZN40_INTERNAL_ba3f1a20_4_k_cu_6e30a1ee_360354cuda3std3__45__cpo3endE,@object
	.size		_ZN40_INTERNAL_ba3f1a20_4_k_cu_6e30a1ee_360354cuda3std3__45__cpo3endE,(_ZN40_INTERNAL_ba3f1a20_4_k_cu_6e30a1ee_360354cuda3std3__419piecewise_constructE - _ZN40_INTERNAL_ba3f1a20_4_k_cu_6e30a1ee_360354cuda3std3__45__cpo3endE)
_ZN40_INTERNAL_ba3f1a20_4_k_cu_6e30a1ee_360354cuda3std3__45__cpo3endE:
	.zero		1
	.type		_ZN40_INTERNAL_ba3f1a20_4_k_cu_6e30a1ee_360354cuda3std3__419piecewise_constructE,@object
	.size		_ZN40_INTERNAL_ba3f1a20_4_k_cu_6e30a1ee_360354cuda3std3__419piecewise_constructE,(_ZN40_INTERNAL_ba3f1a20_4_k_cu_6e30a1ee_360354cuda3std3__45__cpo4cendE - _ZN40_INTERNAL_ba3f1a20_4_k_cu_6e30a1ee_360354cuda3std3__419piecewise_constructE)
_ZN40_INTERNAL_ba3f1a20_4_k_cu_6e30a1ee_360354cuda3std3__419piecewise_constructE:
	.zero		1
	.type		_ZN40_INTERNAL_ba3f1a20_4_k_cu_6e30a1ee_360354cuda3std3__45__cpo4cendE,@object
	.size		_ZN40_INTERNAL_ba3f1a20_4_k_cu_6e30a1ee_360354cuda3std3__45__cpo4cendE,(_ZN40_INTERNAL_ba3f1a20_4_k_cu_6e30a1ee_360354cuda3std6ranges3__45__cpo4swapE - _ZN40_INTERNAL_ba3f1a20_4_k_cu_6e30a1ee_360354cuda3std3__45__cpo4cendE)
_ZN40_INTERNAL_ba3f1a20_4_k_cu_6e30a1ee_360354cuda3std3__45__cpo4cendE:
	.zero		1
	.type		_ZN40_INTERNAL_ba3f1a20_4_k_cu_6e30a1ee_360354cuda3std6ranges3__45__cpo4swapE,@object
	.size		_ZN40_INTERNAL_ba3f1a20_4_k_cu_6e30a1ee_360354cuda3std6ranges3__45__cpo4swapE,(.L_10 - _ZN40_INTERNAL_ba3f1a20_4_k_cu_6e30a1ee_360354cuda3std6ranges3__45__cpo4swapE)
_ZN40_INTERNAL_ba3f1a20_4_k_cu_6e30a1ee_360354cuda3std6ranges3__45__cpo4swapE:
	.zero		1
.L_10:


//--------------------- .nv.constant0._ZN7cutlass13device_kernelINS_4gemm6kernel13GemmUniversalIN4cute5tupleIJiiiiEEENS1_10collective13CollectiveMmaINS1_35MainloopSm100TmaUmmaWarpSpecializedILi3ELi2ELi4ENS5_IJNS4_1CILi2EEESB_NSA_ILi1EEEEEEEENS5_IJNSA_ILi128EEESF_NSA_ILi64EEEEEENS_6half_tENS5_IJlSC_lEEESI_NS5_IJSC_llEEENS4_8TiledMMAINS4_8MMA_AtomIJNS4_26SM100_MMA_F16BF16_2x1SM_SSISI_SI_fLi128ELi128ELNS4_4UMMA5MajorE0ELSP_1ELNSO_7ScaleInE0ELSQ_0EEEEEENS4_6LayoutINS5_IJSC_SC_SC_EEENS5_IJNSA_ILi0EEESV_SV_EEEEENS5_IJNS4_10UnderscoreESY_SY_EEEEENS4_28SM100_TMA_2SM_LOAD_MULTICASTENS4_14ComposedLayoutINS4_7SwizzleILi3ELi4ELi3EEENS4_18smem_ptr_flag_bitsILi16EEENST_INS5_IJNSA_ILi8EEESG_EEENS5_IJSG_SC_EEEEEEEvNS4_8identityENS4_18SM100_TMA_2SM_LOADENS12_IS14_S16_NST_INS5_IJSG_S17_EEENS5_IJSC_SG_EEEEEEEvS1C_EENS_8epilogue10collective18CollectiveEpilogueINS1J_23Sm100TmaWarpSpecializedILi4ELi2ELi16ELb1ELb0EEEJNS5_IJSG_SF_SG_EEENS5_IJNST_ISG_SC_EENST_INS5_IJNSA_ILi16EEESB_EEES1F_EEEEESI_SJ_SI_SJ_NS1J_6fusion15FusionCallbacksIS1N_NS1U_17LinearCombinationISI_fSI_fLNS_15FloatRoundStyleE2EEES1O_S1T_JEEENS4_5SM1004TMEM4LOAD26SM100_TMEM_LOAD_32dp32b16xENS4_13SM90_TMA_LOADENS12_INS13_ILi1ELi4ELi3EEES16_NST_INS5_IJS17_S1Q_EEENS5_IJS1Q_SC_EEEEEEENS4_39AutoVectorizingCopyWithAssumedAlignmentILi128EEENS4_14SM90_TMA_STOREES29_S2B_S2B_EEEvvEEEEvNT_6ParamsE --------------------------
	.section	.nv.constant0._ZN7cutlass13device_kernelINS_4gemm6kernel13GemmUniversalIN4cute5tupleIJiiiiEEENS1_10collective13CollectiveMmaINS1_35MainloopSm100TmaUmmaWarpSpecializedILi3ELi2ELi4ENS5_IJNS4_1CILi2EEESB_NSA_ILi1EEEEEEEENS5_IJNSA_ILi128EEESF_NSA_ILi64EEEEEENS_6half_tENS5_IJlSC_lEEESI_NS5_IJSC_llEEENS4_8TiledMMAINS4_8MMA_AtomIJNS4_26SM100_MMA_F16BF16_2x1SM_SSISI_SI_fLi128ELi128ELNS4_4UMMA5MajorE0ELSP_1ELNSO_7ScaleInE0ELSQ_0EEEEEENS4_6LayoutINS5_IJSC_SC_SC_EEENS5_IJNSA_ILi0EEESV_SV_EEEEENS5_IJNS4_10UnderscoreESY_SY_EEEEENS4_28SM100_TMA_2SM_LOAD_MULTICASTENS4_14ComposedLayoutINS4_7SwizzleILi3ELi4ELi3EEENS4_18smem_ptr_flag_bitsILi16EEENST_INS5_IJNSA_ILi8EEESG_EEENS5_IJSG_SC_EEEEEEEvNS4_8identityENS4_18SM100_TMA_2SM_LOADENS12_IS14_S16_NST_INS5_IJSG_S17_EEENS5_IJSC_SG_EEEEEEEvS1C_EENS_8epilogue10collective18CollectiveEpilogueINS1J_23Sm100TmaWarpSpecializedILi4ELi2ELi16ELb1ELb0EEEJNS5_IJSG_SF_SG_EEENS5_IJNST_ISG_SC_EENST_INS5_IJNSA_ILi16EEESB_EEES1F_EEEEESI_SJ_SI_SJ_NS1J_6fusion15FusionCallbacksIS1N_NS1U_17LinearCombinationISI_fSI_fLNS_15FloatRoundStyleE2EEES1O_S1T_JEEENS4_5SM1004TMEM4LOAD26SM100_TMEM_LOAD_32dp32b16xENS4_13SM90_TMA_LOADENS12_INS13_ILi1ELi4ELi3EEES16_NST_INS5_IJS17_S1Q_EEENS5_IJS1Q_SC_EEEEEEENS4_39AutoVectorizingCopyWithAssumedAlignmentILi128EEENS4_14SM90_TMA_STOREES29_S2B_S2B_EEEvvEEEEvNT_6ParamsE,"a",@progbits
	.sectionflags	@""
	.align	4
.nv.constant0._ZN7cutlass13device_kernelINS_4gemm6kernel13GemmUniversalIN4cute5tupleIJiiiiEEENS1_10collective13CollectiveMmaINS1_35MainloopSm100TmaUmmaWarpSpecializedILi3ELi2ELi4ENS5_IJNS4_1CILi2EEESB_NSA_ILi1EEEEEEEENS5_IJNSA_ILi128EEESF_NSA_ILi64EEEEEENS_6half_tENS5_IJlSC_lEEESI_NS5_IJSC_llEEENS4_8TiledMMAINS4_8MMA_AtomIJNS4_26SM100_MMA_F16BF16_2x1SM_SSISI_SI_fLi128ELi128ELNS4_4UMMA5MajorE0ELSP_1ELNSO_7ScaleInE0ELSQ_0EEEEEENS4_6LayoutINS5_IJSC_SC_SC_EEENS5_IJNSA_ILi0EEESV_SV_EEEEENS5_IJNS4_10UnderscoreESY_SY_EEEEENS4_28SM100_TMA_2SM_LOAD_MULTICASTENS4_14ComposedLayoutINS4_7SwizzleILi3ELi4ELi3EEENS4_18smem_ptr_flag_bitsILi16EEENST_INS5_IJNSA_ILi8EEESG_EEENS5_IJSG_SC_EEEEEEEvNS4_8identityENS4_18SM100_TMA_2SM_LOADENS12_IS14_S16_NST_INS5_IJSG_S17_EEENS5_IJSC_SG_EEEEEEEvS1C_EENS_8epilogue10collective18CollectiveEpilogueINS1J_23Sm100TmaWarpSpecializedILi4ELi2ELi16ELb1ELb0EEEJNS5_IJSG_SF_SG_EEENS5_IJNST_ISG_SC_EENST_INS5_IJNSA_ILi16EEESB_EEES1F_EEEEESI_SJ_SI_SJ_NS1J_6fusion15FusionCallbacksIS1N_NS1U_17LinearCombinationISI_fSI_fLNS_15FloatRoundStyleE2EEES1O_S1T_JEEENS4_5SM1004TMEM4LOAD26SM100_TMEM_LOAD_32dp32b16xENS4_13SM90_TMA_LOADENS12_INS13_ILi1ELi4ELi3EEES16_NST_INS5_IJS17_S1Q_EEENS5_IJS1Q_SC_EEEEEEENS4_39AutoVectorizingCopyWithAssumedAlignmentILi128EEENS4_14SM90_TMA_STOREES29_S2B_S2B_EEEvvEEEEvNT_6ParamsE:
	.zero		2944


//--------------------- SYMBOLS --------------------------

	.type		.nv.reservedSmem.offset0,@object
	.size		.nv.reservedSmem.offset0,0x4
	.type		.nv.reservedSmem.cap,@object
	.size		.nv.reservedSmem.cap,0x4
	.type		__assertfail,@function
